	.target	sm_90a

	.elftype	@"ET_EXEC"


//--------------------- .note.nv.tkinfo           --------------------------
	.section	.note.nv.tkinfo,"",@"SHT_NOTE"
	.sectionflags	@"SHF_NOTE_NV_TKINFO"
	.tkinfo
        /*0018*/ 	.word	0x00000002
        /*0030*/ 	.string	""
        /*0030*/ 	.string	"ptxas"
        /*0030*/ 	.string	"Cuda compilation tools, release 13.0, V13.0.88"
        /*0030*/ 	.string	"Build cuda_13.0.r13.0/compiler.36424714_0"
        /*0030*/ 	.string	"-arch sm_90a -m 64 "



//--------------------- .note.nv.cuinfo           --------------------------
	.section	.note.nv.cuinfo,"",@"SHT_NOTE"
	.sectionflags	@"SHF_NOTE_NV_CUINFO"
        /*0018*/ 	.short	0x0002
        /*001a*/ 	.short	0x005a
        /*001c*/ 	.short	0x0082
	.zero		2


//--------------------- .nv.info                  --------------------------
	.section	.nv.info,"",@"SHT_CUDA_INFO"
	.align	4


	//----- nvinfo : EIATTR_REGCOUNT
	.align		4
        /*0000*/ 	.byte	0x04, 0x2f
        /*0002*/ 	.short	(.L_12 - .L_11)
	.align		4
.L_11:
        /*0004*/ 	.word	index@(_ZN7cutlass13device_kernelINS_4conv6kernel13ConvUniversalINS1_16ConvProblemShapeILNS1_8OperatorE2ELi3EEENS1_10collective14CollectiveConvINS1_46MainloopSm90TmaGmmaWarpSpecializedImplicitGemmILS5_2ELi14ELi3EN4cute5tupleIJNSA_1CILi2EEENSC_ILi1EEESE_EEENS1_36KernelImplicitTmaWarpSpecializedSm90ELi1EEENSB_IJNSC_ILi64EEENSB_IJSI_EEESJ_EEENS_10bfloat16_tESL_NSA_8TiledMMAINSA_8MMA_AtomIJNSA_4SM904GMMA27MMA_64x64x16_F32BF16BF16_SSILNSP_5MajorE1ELSR_1ELNSP_7ScaleInE1ELSS_1EEEEEENSA_6LayoutINSB_IJSE_SE_SE_EEENSB_IJNSC_ILi0EEESX_SX_EEEEENSB_IJNSA_10UnderscoreES10_S10_EEEEENS7_6detail26Sm90ImplicitGemmTileTraitsINSA_13SM90_TMA_LOADENSA_14ComposedLayoutINSA_7SwizzleILi3ELi4ELi3EEENSA_18smem_ptr_flag_bitsILi16EEENSV_INSB_IJNSB_IJSI_SE_EEENSB_IJNSC_ILi8EEES1C_EEENSB_IJSE_NSC_ILi14EEEEEEEEENSB_IJNSB_IJSE_SX_EEENSB_IJSI_NSC_ILi512EEEEEENSB_IJSX_NSC_ILi4096EEEEEEEEEEEEEvEENS14_INSA_30SM90_TMA_LOAD_IM2COL_MULTICASTES1O_vEEEENS_8epilogue10collective6detail29Sm90TmaWarpSpecializedAdapterINS1U_15DefaultEpilogueISL_NSB_IJlNSB_IJSE_lllEEESX_EEES1Z_NS1T_6thread17LinearCombinationISL_Li1EffLNS20_9ScaleType4KindE0ELNS_15FloatRoundStyleE2ESL_EENS_4gemm15EpilogueDefaultEEEEEvvEEEEvNT_6ParamsE)
        /*0008*/ 	.word	0x00000046


	//----- nvinfo : EIATTR_FRAME_SIZE
	.align		4
.L_12:
        /*000c*/ 	.byte	0x04, 0x11
        /*000e*/ 	.short	(.L_14 - .L_13)
	.align		4
.L_13:
        /*0010*/ 	.word	index@(_ZN7cutlass13device_kernelINS_4conv6kernel13ConvUniversalINS1_16ConvProblemShapeILNS1_8OperatorE2ELi3EEENS1_10collective14CollectiveConvINS1_46MainloopSm90TmaGmmaWarpSpecializedImplicitGemmILS5_2ELi14ELi3EN4cute5tupleIJNSA_1CILi2EEENSC_ILi1EEESE_EEENS1_36KernelImplicitTmaWarpSpecializedSm90ELi1EEENSB_IJNSC_ILi64EEENSB_IJSI_EEESJ_EEENS_10bfloat16_tESL_NSA_8TiledMMAINSA_8MMA_AtomIJNSA_4SM904GMMA27MMA_64x64x16_F32BF16BF16_SSILNSP_5MajorE1ELSR_1ELNSP_7ScaleInE1ELSS_1EEEEEENSA_6LayoutINSB_IJSE_SE_SE_EEENSB_IJNSC_ILi0EEESX_SX_EEEEENSB_IJNSA_10UnderscoreES10_S10_EEEEENS7_6detail26Sm90ImplicitGemmTileTraitsINSA_13SM90_TMA_LOADENSA_14ComposedLayoutINSA_7SwizzleILi3ELi4ELi3EEENSA_18smem_ptr_flag_bitsILi16EEENSV_INSB_IJNSB_IJSI_SE_EEENSB_IJNSC_ILi8EEES1C_EEENSB_IJSE_NSC_ILi14EEEEEEEEENSB_IJNSB_IJSE_SX_EEENSB_IJSI_NSC_ILi512EEEEEENSB_IJSX_NSC_ILi4096EEEEEEEEEEEEEvEENS14_INSA_30SM90_TMA_LOAD_IM2COL_MULTICASTES1O_vEEEENS_8epilogue10collective6detail29Sm90TmaWarpSpecializedAdapterINS1U_15DefaultEpilogueISL_NSB_IJlNSB_IJSE_lllEEESX_EEES1Z_NS1T_6thread17LinearCombinationISL_Li1EffLNS20_9ScaleType4KindE0ELNS_15FloatRoundStyleE2ESL_EENS_4gemm15EpilogueDefaultEEEEEvvEEEEvNT_6ParamsE)
        /*0014*/ 	.word	0x00000000


	//----- nvinfo : EIATTR_MIN_STACK_SIZE
	.align		4
.L_14:
        /*0018*/ 	.byte	0x04, 0x12
        /*001a*/ 	.short	(.L_16 - .L_15)
	.align		4
.L_15:
        /*001c*/ 	.word	index@(_ZN7cutlass13device_kernelINS_4conv6kernel13ConvUniversalINS1_16ConvProblemShapeILNS1_8OperatorE2ELi3EEENS1_10collective14CollectiveConvINS1_46MainloopSm90TmaGmmaWarpSpecializedImplicitGemmILS5_2ELi14ELi3EN4cute5tupleIJNSA_1CILi2EEENSC_ILi1EEESE_EEENS1_36KernelImplicitTmaWarpSpecializedSm90ELi1EEENSB_IJNSC_ILi64EEENSB_IJSI_EEESJ_EEENS_10bfloat16_tESL_NSA_8TiledMMAINSA_8MMA_AtomIJNSA_4SM904GMMA27MMA_64x64x16_F32BF16BF16_SSILNSP_5MajorE1ELSR_1ELNSP_7ScaleInE1ELSS_1EEEEEENSA_6LayoutINSB_IJSE_SE_SE_EEENSB_IJNSC_ILi0EEESX_SX_EEEEENSB_IJNSA_10UnderscoreES10_S10_EEEEENS7_6detail26Sm90ImplicitGemmTileTraitsINSA_13SM90_TMA_LOADENSA_14ComposedLayoutINSA_7SwizzleILi3ELi4ELi3EEENSA_18smem_ptr_flag_bitsILi16EEENSV_INSB_IJNSB_IJSI_SE_EEENSB_IJNSC_ILi8EEES1C_EEENSB_IJSE_NSC_ILi14EEEEEEEEENSB_IJNSB_IJSE_SX_EEENSB_IJSI_NSC_ILi512EEEEEENSB_IJSX_NSC_ILi4096EEEEEEEEEEEEEvEENS14_INSA_30SM90_TMA_LOAD_IM2COL_MULTICASTES1O_vEEEENS_8epilogue10collective6detail29Sm90TmaWarpSpecializedAdapterINS1U_15DefaultEpilogueISL_NSB_IJlNSB_IJSE_lllEEESX_EEES1Z_NS1T_6thread17LinearCombinationISL_Li1EffLNS20_9ScaleType4KindE0ELNS_15FloatRoundStyleE2ESL_EENS_4gemm15EpilogueDefaultEEEEEvvEEEEvNT_6ParamsE)
        /*0020*/ 	.word	0x00000000
.L_16:


//--------------------- .nv.compat                --------------------------
	.section	.nv.compat,"",@"SHT_CUDA_COMPAT_INFO"
	.align	4
        /*0000*/ 	.byte	0x02, 0x09, 0x01, 0x00, 0x02, 0x02, 0x04, 0x00, 0x02, 0x05, 0x05, 0x00, 0x03, 0x07, 0x01, 0x01
        /*0010*/ 	.byte	0x02, 0x03, 0x01, 0x00, 0x02, 0x06, 0x01, 0x00, 0x04, 0x0b, 0x08, 0x00, 0x00, 0x00, 0x00, 0x00
        /*0020*/ 	.byte	0x00, 0x00, 0x00, 0x00


//--------------------- .nv.info._ZN7cutlass13device_kernelINS_4conv6kernel13ConvUniversalINS1_16ConvProblemShapeILNS1_8OperatorE2ELi3EEENS1_10collective14CollectiveConvINS1_46MainloopSm90TmaGmmaWarpSpecializedImplicitGemmILS5_2ELi14ELi3EN4cute5tupleIJNSA_1CILi2EEENSC_ILi1EEESE_EEENS1_36KernelImplicitTmaWarpSpecializedSm90ELi1EEENSB_IJNSC_ILi64EEENSB_IJSI_EEESJ_EEENS_10bfloat16_tESL_NSA_8TiledMMAINSA_8MMA_AtomIJNSA_4SM904GMMA27MMA_64x64x16_F32BF16BF16_SSILNSP_5MajorE1ELSR_1ELNSP_7ScaleInE1ELSS_1EEEEEENSA_6LayoutINSB_IJSE_SE_SE_EEENSB_IJNSC_ILi0EEESX_SX_EEEEENSB_IJNSA_10UnderscoreES10_S10_EEEEENS7_6detail26Sm90ImplicitGemmTileTraitsINSA_13SM90_TMA_LOADENSA_14ComposedLayoutINSA_7SwizzleILi3ELi4ELi3EEENSA_18smem_ptr_flag_bitsILi16EEENSV_INSB_IJNSB_IJSI_SE_EEENSB_IJNSC_ILi8EEES1C_EEENSB_IJSE_NSC_ILi14EEEEEEEEENSB_IJNSB_IJSE_SX_EEENSB_IJSI_NSC_ILi512EEEEEENSB_IJSX_NSC_ILi4096EEEEEEEEEEEEEvEENS14_INSA_30SM90_TMA_LOAD_IM2COL_MULTICASTES1O_vEEEENS_8epilogue10collective6detail29Sm90TmaWarpSpecializedAdapterINS1U_15DefaultEpilogueISL_NSB_IJlNSB_IJSE_lllEEESX_EEES1Z_NS1T_6thread17LinearCombinationISL_Li1EffLNS20_9ScaleType4KindE0ELNS_15FloatRoundStyleE2ESL_EENS_4gemm15EpilogueDefaultEEEEEvvEEEEvNT_6ParamsE --------------------------
	.section	.nv.info._ZN7cutlass13device_kernelINS_4conv6kernel13ConvUniversalINS1_16ConvProblemShapeILNS1_8OperatorE2ELi3EEENS1_10collective14CollectiveConvINS1_46MainloopSm90TmaGmmaWarpSpecializedImplicitGemmILS5_2ELi14ELi3EN4cute5tupleIJNSA_1CILi2EEENSC_ILi1EEESE_EEENS1_36KernelImplicitTmaWarpSpecializedSm90ELi1EEENSB_IJNSC_ILi64EEENSB_IJSI_EEESJ_EEENS_10bfloat16_tESL_NSA_8TiledMMAINSA_8MMA_AtomIJNSA_4SM904GMMA27MMA_64x64x16_F32BF16BF16_SSILNSP_5MajorE1ELSR_1ELNSP_7ScaleInE1ELSS_1EEEEEENSA_6LayoutINSB_IJSE_SE_SE_EEENSB_IJNSC_ILi0EEESX_SX_EEEEENSB_IJNSA_10UnderscoreES10_S10_EEEEENS7_6detail26Sm90ImplicitGemmTileTraitsINSA_13SM90_TMA_LOADENSA_14ComposedLayoutINSA_7SwizzleILi3ELi4ELi3EEENSA_18smem_ptr_flag_bitsILi16EEENSV_INSB_IJNSB_IJSI_SE_EEENSB_IJNSC_ILi8EEES1C_EEENSB_IJSE_NSC_ILi14EEEEEEEEENSB_IJNSB_IJSE_SX_EEENSB_IJSI_NSC_ILi512EEEEEENSB_IJSX_NSC_ILi4096EEEEEEEEEEEEEvEENS14_INSA_30SM90_TMA_LOAD_IM2COL_MULTICASTES1O_vEEEENS_8epilogue10collective6detail29Sm90TmaWarpSpecializedAdapterINS1U_15DefaultEpilogueISL_NSB_IJlNSB_IJSE_lllEEESX_EEES1Z_NS1T_6thread17LinearCombinationISL_Li1EffLNS20_9ScaleType4KindE0ELNS_15FloatRoundStyleE2ESL_EENS_4gemm15EpilogueDefaultEEEEEvvEEEEvNT_6ParamsE,"",@"SHT_CUDA_INFO"
	.sectionflags	@""
	.align	4


	//----- nvinfo : EIATTR_CUDA_API_VERSION
	.align		4
        /*0000*/ 	.byte	0x04, 0x37
        /*0002*/ 	.short	(.L_18 - .L_17)
.L_17:
        /*0004*/ 	.word	0x00000082


	//----- nvinfo : EIATTR_KPARAM_INFO
	.align		4
.L_18:
        /*0008*/ 	.byte	0x04, 0x17
        /*000a*/ 	.short	(.L_20 - .L_19)
.L_19:
        /*000c*/ 	.word	0x00000000
        /*0010*/ 	.short	0x0000
        /*0012*/ 	.short	0x0070
        /*0014*/ 	.byte	0x00, 0xf0, 0x01, 0x10


	//----- nvinfo : EIATTR_SPARSE_MMA_MASK
	.align		4
.L_20:
        /*0018*/ 	.byte	0x03, 0x50
        /*001a*/ 	.short	0x0000


	//----- nvinfo : EIATTR_MAXREG_COUNT
	.align		4
        /*001c*/ 	.byte	0x03, 0x1b
        /*001e*/ 	.short	0x00ff


	//----- nvinfo : EIATTR_NUM_BARRIERS
	.align		4
        /*0020*/ 	.byte	0x02, 0x4c
        /*0022*/ 	.byte	0x01
	.zero		1


	//----- nvinfo : EIATTR_MERCURY_ISA_VERSION
	.align		4
        /*0024*/ 	.byte	0x03, 0x5f
        /*0026*/ 	.short	0x0101


	//----- nvinfo : EIATTR_COOP_GROUP_MASK_REGIDS
	.align		4
        /*0028*/ 	.byte	0x04, 0x29
        /*002a*/ 	.short	(.L_22 - .L_21)


	//   ....[0]....
.L_21:
        /*002c*/ 	.word	0xffffffff


	//   ....[1]....
        /*0030*/ 	.word	0xffffffff


	//   ....[2]....
        /*0034*/ 	.word	0xffffffff


	//   ....[3]....
        /*0038*/ 	.word	0xffffffff


	//----- nvinfo : EIATTR_COOP_GROUP_INSTR_OFFSETS
	.align		4
.L_22:
        /*003c*/ 	.byte	0x04, 0x28
        /*003e*/ 	.short	(.L_24 - .L_23)


	//   ....[0]....
.L_23:
        /*0040*/ 	.word	0x00000070


	//   ....[1]....
        /*0044*/ 	.word	0x00000080


	//   ....[2]....
        /*0048*/ 	.word	0x00000140


	//   ....[3]....
        /*004c*/ 	.word	0x00000810


	//----- nvinfo : EIATTR_MBARRIER_INSTR_OFFSETS
	.align		4
.L_24:
        /*0050*/ 	.byte	0x04, 0x39
        /*0052*/ 	.short	(.L_26 - .L_25)


	//   ....[0]....
.L_25:
        /*0054*/ 	.word	0x00000310
        /*0058*/ 	.word	0x000000ff
        /*005c*/ 	.word	0x00038000
        /*0060*/ 	.short	0x0100
        /*0062*/ 	.byte	0x08
	.zero		1


	//   ....[1]....
        /*0064*/ 	.word	0x00000320
        /*0068*/ 	.word	0x000000ff
        /*006c*/ 	.word	0x00038070
        /*0070*/ 	.short	0x0100
        /*0072*/ 	.byte	0x08
	.zero		1


	//   ....[2]....
        /*0074*/ 	.word	0x00000330
        /*0078*/ 	.word	0x000000ff
        /*007c*/ 	.word	0x00038008
        /*0080*/ 	.short	0x0100
        /*0082*/ 	.byte	0x08
	.zero		1


	//   ....[3]....
        /*0084*/ 	.word	0x00000340
        /*0088*/ 	.word	0x000000ff
        /*008c*/ 	.word	0x00038078
        /*0090*/ 	.short	0x0100
        /*0092*/ 	.byte	0x08
	.zero		1


	//   ....[4]....
        /*0094*/ 	.word	0x00000350
        /*0098*/ 	.word	0x000000ff
        /*009c*/ 	.word	0x00038010
        /*00a0*/ 	.short	0x0100
        /*00a2*/ 	.byte	0x08
	.zero		1


	//   ....[5]....
        /*00a4*/ 	.word	0x00000360
        /*00a8*/ 	.word	0x000000ff
        /*00ac*/ 	.word	0x00038080
        /*00b0*/ 	.short	0x0100
        /*00b2*/ 	.byte	0x08
	.zero		1


	//   ....[6]....
        /*00b4*/ 	.word	0x00000370
        /*00b8*/ 	.word	0x000000ff
        /*00bc*/ 	.word	0x00038018
        /*00c0*/ 	.short	0x0100
        /*00c2*/ 	.byte	0x08
	.zero		1


	//   ....[7]....
        /*00c4*/ 	.word	0x00000380
        /*00c8*/ 	.word	0x000000ff
        /*00cc*/ 	.word	0x00038088
        /*00d0*/ 	.short	0x0100
        /*00d2*/ 	.byte	0x08
	.zero		1


	//   ....[8]....
        /*00d4*/ 	.word	0x00000390
        /*00d8*/ 	.word	0x000000ff
        /*00dc*/ 	.word	0x00038020
        /*00e0*/ 	.short	0x0100
        /*00e2*/ 	.byte	0x08
	.zero		1


	//   ....[9]....
        /*00e4*/ 	.word	0x000003a0
        /*00e8*/ 	.word	0x000000ff
        /*00ec*/ 	.word	0x00038090
        /*00f0*/ 	.short	0x0100
        /*00f2*/ 	.byte	0x08
	.zero		1


	//   ....[10]....
        /*00f4*/ 	.word	0x000003b0
        /*00f8*/ 	.word	0x000000ff
        /*00fc*/ 	.word	0x00038028
        /*0100*/ 	.short	0x0100
        /*0102*/ 	.byte	0x08
	.zero		1


	//   ....[11]....
        /*0104*/ 	.word	0x000003c0
        /*0108*/ 	.word	0x000000ff
        /*010c*/ 	.word	0x00038098
        /*0110*/ 	.short	0x0100
        /*0112*/ 	.byte	0x08
	.zero		1


	//   ....[12]....
        /*0114*/ 	.word	0x000003d0
        /*0118*/ 	.word	0x000000ff
        /*011c*/ 	.word	0x00038030
        /*0120*/ 	.short	0x0100
        /*0122*/ 	.byte	0x08
	.zero		1


	//   ....[13]....
        /*0124*/ 	.word	0x000003e0
        /*0128*/ 	.word	0x000000ff
        /*012c*/ 	.word	0x000380a0
        /*0130*/ 	.short	0x0100
        /*0132*/ 	.byte	0x08
	.zero		1


	//   ....[14]....
        /*0134*/ 	.word	0x000003f0
        /*0138*/ 	.word	0x000000ff
        /*013c*/ 	.word	0x00038038
        /*0140*/ 	.short	0x0100
        /*0142*/ 	.byte	0x08
	.zero		1


	//   ....[15]....
        /*0144*/ 	.word	0x00000400
        /*0148*/ 	.word	0x000000ff
        /*014c*/ 	.word	0x000380a8
        /*0150*/ 	.short	0x0100
        /*0152*/ 	.byte	0x08
	.zero		1


	//   ....[16]....
        /*0154*/ 	.word	0x00000410
        /*0158*/ 	.word	0x000000ff
        /*015c*/ 	.word	0x00038040
        /*0160*/ 	.short	0x0100
        /*0162*/ 	.byte	0x08
	.zero		1


	//   ....[17]....
        /*0164*/ 	.word	0x00000420
        /*0168*/ 	.word	0x000000ff
        /*016c*/ 	.word	0x000380b0
        /*0170*/ 	.short	0x0100
        /*0172*/ 	.byte	0x08
	.zero		1


	//   ....[18]....
        /*0174*/ 	.word	0x00000430
        /*0178*/ 	.word	0x000000ff
        /*017c*/ 	.word	0x00038048
        /*0180*/ 	.short	0x0100
        /*0182*/ 	.byte	0x08
	.zero		1


	//   ....[19]....
        /*0184*/ 	.word	0x00000440
        /*0188*/ 	.word	0x000000ff
        /*018c*/ 	.word	0x000380b8
        /*0190*/ 	.short	0x0100
        /*0192*/ 	.byte	0x08
	.zero		1


	//   ....[20]....
        /*0194*/ 	.word	0x00000450
        /*0198*/ 	.word	0x000000ff
        /*019c*/ 	.word	0x00038050
        /*01a0*/ 	.short	0x0100
        /*01a2*/ 	.byte	0x08
	.zero		1


	//   ....[21]....
        /*01a4*/ 	.word	0x00000460
        /*01a8*/ 	.word	0x000000ff
        /*01ac*/ 	.word	0x000380c0
        /*01b0*/ 	.short	0x0100
        /*01b2*/ 	.byte	0x08
	.zero		1


	//   ....[22]....
        /*01b4*/ 	.word	0x00000470
        /*01b8*/ 	.word	0x000000ff
        /*01bc*/ 	.word	0x00038058
        /*01c0*/ 	.short	0x0100
        /*01c2*/ 	.byte	0x08
	.zero		1


	//   ....[23]....
        /*01c4*/ 	.word	0x00000480
        /*01c8*/ 	.word	0x000000ff
        /*01cc*/ 	.word	0x000380c8
        /*01d0*/ 	.short	0x0100
        /*01d2*/ 	.byte	0x08
	.zero		1


	//   ....[24]....
        /*01d4*/ 	.word	0x00000490
        /*01d8*/ 	.word	0x000000ff
        /*01dc*/ 	.word	0x00038060
        /*01e0*/ 	.short	0x0100
        /*01e2*/ 	.byte	0x08
	.zero		1


	//   ....[25]....
        /*01e4*/ 	.word	0x000004a0
        /*01e8*/ 	.word	0x000000ff
        /*01ec*/ 	.word	0x000380d0
        /*01f0*/ 	.short	0x0100
        /*01f2*/ 	.byte	0x08
	.zero		1


	//   ....[26]....
        /*01f4*/ 	.word	0x000004b0
        /*01f8*/ 	.word	0x000000ff
        /*01fc*/ 	.word	0x00038068
        /*0200*/ 	.short	0x0100
        /*0202*/ 	.byte	0x08
	.zero		1


	//   ....[27]....
        /*0204*/ 	.word	0x000004c0
        /*0208*/ 	.word	0x000000ff
        /*020c*/ 	.word	0x000380d8
        /*0210*/ 	.short	0x0100
        /*0212*/ 	.byte	0x08
	.zero		1


	//   ....[28]....
        /*0214*/ 	.word	0x00001270
        /*0218*/ 	.word	0x0000000b
        /*021c*/ 	.word	0x00038000
        /*0220*/ 	.short	0x010a
        /*0222*/ 	.byte	0x3f
	.zero		1


	//   ....[29]....
        /*0224*/ 	.word	0x00001600
        /*0228*/ 	.word	0x0000000b
        /*022c*/ 	.word	0x00038000
        /*0230*/ 	.short	0x010a
        /*0232*/ 	.byte	0x3f
	.zero		1


	//   ....[30]....
        /*0234*/ 	.word	0x00001820
        /*0238*/ 	.word	0x0000000b
        /*023c*/ 	.word	0x00000000
        /*0240*/ 	.short	0x0101
        /*0242*/ 	.byte	0x3f
	.zero		1


	//   ....[31]....
        /*0244*/ 	.word	0x00001ae0
        /*0248*/ 	.word	0x00000007
        /*024c*/ 	.word	0x00000000
        /*0250*/ 	.short	0x0101
        /*0252*/ 	.byte	0x3f
	.zero		1


	//   ....[32]....
        /*0254*/ 	.word	0x00004980
        /*0258*/ 	.word	0x00000008
        /*025c*/ 	.word	0x00038070
        /*0260*/ 	.short	0x010a
        /*0262*/ 	.byte	0x3f
	.zero		1


	//   ....[33]....
        /*0264*/ 	.word	0x000050d0
        /*0268*/ 	.word	0x00000002
        /*026c*/ 	.word	0x00000000
        /*0270*/ 	.short	0x010a
        /*0272*/ 	.byte	0x3f
	.zero		1


	//   ....[34]....
        /*0274*/ 	.word	0x00005180
        /*0278*/ 	.word	0x00000002
        /*027c*/ 	.word	0x00000000
        /*0280*/ 	.short	0x010a
        /*0282*/ 	.byte	0x3f
	.zero		1


	//   ....[35]....
        /*0284*/ 	.word	0x00005230
        /*0288*/ 	.word	0x00000002
        /*028c*/ 	.word	0x00000000
        /*0290*/ 	.short	0x010a
        /*0292*/ 	.byte	0x3f
	.zero		1


	//   ....[36]....
        /*0294*/ 	.word	0x000052e0
        /*0298*/ 	.word	0x00000002
        /*029c*/ 	.word	0x00000000
        /*02a0*/ 	.short	0x010a
        /*02a2*/ 	.byte	0x3f
	.zero		1


	//   ....[37]....
        /*02a4*/ 	.word	0x00005390
        /*02a8*/ 	.word	0x00000002
        /*02ac*/ 	.word	0x00000000
        /*02b0*/ 	.short	0x010a
        /*02b2*/ 	.byte	0x3f
	.zero		1


	//   ....[38]....
        /*02b4*/ 	.word	0x00005440
        /*02b8*/ 	.word	0x00000002
        /*02bc*/ 	.word	0x00000000
        /*02c0*/ 	.short	0x010a
        /*02c2*/ 	.byte	0x3f
	.zero		1


	//   ....[39]....
        /*02c4*/ 	.word	0x000054f0
        /*02c8*/ 	.word	0x00000002
        /*02cc*/ 	.word	0x00000000
        /*02d0*/ 	.short	0x010a
        /*02d2*/ 	.byte	0x3f
	.zero		1


	//   ....[40]....
        /*02d4*/ 	.word	0x000055a0
        /*02d8*/ 	.word	0x00000002
        /*02dc*/ 	.word	0x00000000
        /*02e0*/ 	.short	0x010a
        /*02e2*/ 	.byte	0x3f
	.zero		1


	//   ....[41]....
        /*02e4*/ 	.word	0x00005650
        /*02e8*/ 	.word	0x00000002
        /*02ec*/ 	.word	0x00000000
        /*02f0*/ 	.short	0x010a
        /*02f2*/ 	.byte	0x3f
	.zero		1


	//   ....[42]....
        /*02f4*/ 	.word	0x00005700
        /*02f8*/ 	.word	0x00000002
        /*02fc*/ 	.word	0x00000000
        /*0300*/ 	.short	0x010a
        /*0302*/ 	.byte	0x3f
	.zero		1


	//   ....[43]....
        /*0304*/ 	.word	0x000057b0
        /*0308*/ 	.word	0x00000002
        /*030c*/ 	.word	0x00000000
        /*0310*/ 	.short	0x010a
        /*0312*/ 	.byte	0x3f
	.zero		1


	//   ....[44]....
        /*0314*/ 	.word	0x00005860
        /*0318*/ 	.word	0x00000002
        /*031c*/ 	.word	0x00000000
        /*0320*/ 	.short	0x010a
        /*0322*/ 	.byte	0x3f
	.zero		1


	//   ....[45]....
        /*0324*/ 	.word	0x00005910
        /*0328*/ 	.word	0x00000002
        /*032c*/ 	.word	0x00000000
        /*0330*/ 	.short	0x010a
        /*0332*/ 	.byte	0x3f
	.zero		1


	//   ....[46]....
        /*0334*/ 	.word	0x000059c0
        /*0338*/ 	.word	0x00000003
        /*033c*/ 	.word	0x00000000
        /*0340*/ 	.short	0x010a
        /*0342*/ 	.byte	0x3f
	.zero		1


	//----- nvinfo : EIATTR_NUM_MBARRIERS
	.align		4
.L_26:
        /*0344*/ 	.byte	0x03, 0x38
        /*0346*/ 	.short	0x001c


	//----- nvinfo : EIATTR_EXIT_INSTR_OFFSETS
	.align		4
        /*0348*/ 	.byte	0x04, 0x1c
        /*034a*/ 	.short	(.L_28 - .L_27)


	//   ....[0]....
.L_27:
        /*034c*/ 	.word	0x00001090


	//   ....[1]....
        /*0350*/ 	.word	0x00001cc0


	//   ....[2]....
        /*0354*/ 	.word	0x00001da0


	//   ....[3]....
        /*0358*/ 	.word	0x00001e90


	//   ....[4]....
        /*035c*/ 	.word	0x00003bc0


	//   ....[5]....
        /*0360*/ 	.word	0x00003bf0


	//   ....[6]....
        /*0364*/ 	.word	0x000046e0


	//   ....[7]....
        /*0368*/ 	.word	0x00004710


	//   ....[8]....
        /*036c*/ 	.word	0x00004730


	//   ....[9]....
        /*0370*/ 	.word	0x00004fe0


	//   ....[10]....
        /*0374*/ 	.word	0x000059f0


	//----- nvinfo : EIATTR_MAX_THREADS
	.align		4
.L_28:
        /*0378*/ 	.byte	0x04, 0x05
        /*037a*/ 	.short	(.L_30 - .L_29)
.L_29:
        /*037c*/ 	.word	0x00000100
        /*0380*/ 	.word	0x00000001
        /*0384*/ 	.word	0x00000001


	//----- nvinfo : EIATTR_CRS_STACK_SIZE
	.align		4
.L_30:
        /*0388*/ 	.byte	0x04, 0x1e
        /*038a*/ 	.short	(.L_32 - .L_31)
.L_31:
        /*038c*/ 	.word	0x00000000


	//----- nvinfo : EIATTR_CBANK_PARAM_SIZE
	.align		4
.L_32:
        /*0390*/ 	.byte	0x03, 0x19
        /*0392*/ 	.short	0x0470


	//----- nvinfo : EIATTR_PARAM_CBANK
	.align		4
        /*0394*/ 	.byte	0x04, 0x0a
        /*0396*/ 	.short	(.L_34 - .L_33)
	.align		4
.L_33:
        /*0398*/ 	.word	index@(.nv.constant0._ZN7cutlass13device_kernelINS_4conv6kernel13ConvUniversalINS1_16ConvProblemShapeILNS1_8OperatorE2ELi3EEENS1_10collective14CollectiveConvINS1_46MainloopSm90TmaGmmaWarpSpecializedImplicitGemmILS5_2ELi14ELi3EN4cute5tupleIJNSA_1CILi2EEENSC_ILi1EEESE_EEENS1_36KernelImplicitTmaWarpSpecializedSm90ELi1EEENSB_IJNSC_ILi64EEENSB_IJSI_EEESJ_EEENS_10bfloat16_tESL_NSA_8TiledMMAINSA_8MMA_AtomIJNSA_4SM904GMMA27MMA_64x64x16_F32BF16BF16_SSILNSP_5MajorE1ELSR_1ELNSP_7ScaleInE1ELSS_1EEEEEENSA_6LayoutINSB_IJSE_SE_SE_EEENSB_IJNSC_ILi0EEESX_SX_EEEEENSB_IJNSA_10UnderscoreES10_S10_EEEEENS7_6detail26Sm90ImplicitGemmTileTraitsINSA_13SM90_TMA_LOADENSA_14ComposedLayoutINSA_7SwizzleILi3ELi4ELi3EEENSA_18smem_ptr_flag_bitsILi16EEENSV_INSB_IJNSB_IJSI_SE_EEENSB_IJNSC_ILi8EEES1C_EEENSB_IJSE_NSC_ILi14EEEEEEEEENSB_IJNSB_IJSE_SX_EEENSB_IJSI_NSC_ILi512EEEEEENSB_IJSX_NSC_ILi4096EEEEEEEEEEEEEvEENS14_INSA_30SM90_TMA_LOAD_IM2COL_MULTICASTES1O_vEEEENS_8epilogue10collective6detail29Sm90TmaWarpSpecializedAdapterINS1U_15DefaultEpilogueISL_NSB_IJlNSB_IJSE_lllEEESX_EEES1Z_NS1T_6thread17LinearCombinationISL_Li1EffLNS20_9ScaleType4KindE0ELNS_15FloatRoundStyleE2ESL_EENS_4gemm15EpilogueDefaultEEEEEvvEEEEvNT_6ParamsE)
        /*039c*/ 	.short	0x0210
        /*039e*/ 	.short	0x0470


	//----- nvinfo : EIATTR_SW_WAR
	.align		4
.L_34:
        /*03a0*/ 	.byte	0x04, 0x36
        /*03a2*/ 	.short	(.L_36 - .L_35)
.L_35:
        /*03a4*/ 	.word	0x00000008
.L_36:


//--------------------- .nv.callgraph             --------------------------
	.section	.nv.callgraph,"",@"SHT_CUDA_CALLGRAPH"
	.align	4
	.sectionentsize	8
	.align		4
        /*0000*/ 	.word	0x00000000
	.align		4
        /*0004*/ 	.word	0xffffffff
	.align		4
        /*0008*/ 	.word	0x00000000
	.align		4
        /*000c*/ 	.word	0xfffffffe
	.align		4
        /*0010*/ 	.word	0x00000000
	.align		4
        /*0014*/ 	.word	0xfffffffd
	.align		4
        /*0018*/ 	.word	0x00000000
	.align		4
        /*001c*/ 	.word	0xfffffffc


//--------------------- .nv.constant4             --------------------------
	.section	.nv.constant4,"a",@progbits
	.align	8
	.align		8
.nv.constant4:
        /*0000*/ 	.dword	_ZN39_INTERNAL_34c03416_4_k_cu_514bd319_29074cuda3std3__45__cpo5beginE
	.align		8
        /*0008*/ 	.dword	_ZN39_INTERNAL_34c03416_4_k_cu_514bd319_29074cuda3std3__45__cpo3endE
	.align		8
        /*0010*/ 	.dword	_ZN39_INTERNAL_34c03416_4_k_cu_514bd319_29074cuda3std3__45__cpo6cbeginE
	.align		8
        /*0018*/ 	.dword	_ZN39_INTERNAL_34c03416_4_k_cu_514bd319_29074cuda3std3__45__cpo4cendE
	.align		8
        /*0020*/ 	.dword	_ZN39_INTERNAL_34c03416_4_k_cu_514bd319_29074cuda3std3__441_GLOBAL__N__34c03416_4_k_cu_514bd319_29076ignoreE
	.align		8
        /*0028*/ 	.dword	_ZN39_INTERNAL_34c03416_4_k_cu_514bd319_29074cuda3std3__419piecewise_constructE
	.align		8
        /*0030*/ 	.dword	_ZN39_INTERNAL_34c03416_4_k_cu_514bd319_29074cuda3std3__48in_placeE
	.align		8
        /*0038*/ 	.dword	_ZN39_INTERNAL_34c03416_4_k_cu_514bd319_29074cuda3std6ranges3__45__cpo4swapE
	.align		8
        /*0040*/ 	.dword	_ZN39_INTERNAL_34c03416_4_k_cu_514bd319_29074cuda3std6ranges3__45__cpo9iter_moveE
	.align		8
        /*0048*/ 	.dword	_ZN39_INTERNAL_34c03416_4_k_cu_514bd319_29074cute7productE
	.align		8
        /*0050*/ 	.dword	_ZN39_INTERNAL_34c03416_4_k_cu_514bd319_29074cute1_E


//--------------------- .text._ZN7cutlass13device_kernelINS_4conv6kernel13ConvUniversalINS1_16ConvProblemShapeILNS1_8OperatorE2ELi3EEENS1_10collective14CollectiveConvINS1_46MainloopSm90TmaGmmaWarpSpecializedImplicitGemmILS5_2ELi14ELi3EN4cute5tupleIJNSA_1CILi2EEENSC_ILi1EEESE_EEENS1_36KernelImplicitTmaWarpSpecializedSm90ELi1EEENSB_IJNSC_ILi64EEENSB_IJSI_EEESJ_EEENS_10bfloat16_tESL_NSA_8TiledMMAINSA_8MMA_AtomIJNSA_4SM904GMMA27MMA_64x64x16_F32BF16BF16_SSILNSP_5MajorE1ELSR_1ELNSP_7ScaleInE1ELSS_1EEEEEENSA_6LayoutINSB_IJSE_SE_SE_EEENSB_IJNSC_ILi0EEESX_SX_EEEEENSB_IJNSA_10UnderscoreES10_S10_EEEEENS7_6detail26Sm90ImplicitGemmTileTraitsINSA_13SM90_TMA_LOADENSA_14ComposedLayoutINSA_7SwizzleILi3ELi4ELi3EEENSA_18smem_ptr_flag_bitsILi16EEENSV_INSB_IJNSB_IJSI_SE_EEENSB_IJNSC_ILi8EEES1C_EEENSB_IJSE_NSC_ILi14EEEEEEEEENSB_IJNSB_IJSE_SX_EEENSB_IJSI_NSC_ILi512EEEEEENSB_IJSX_NSC_ILi4096EEEEEEEEEEEEEvEENS14_INSA_30SM90_TMA_LOAD_IM2COL_MULTICASTES1O_vEEEENS_8epilogue10collective6detail29Sm90TmaWarpSpecializedAdapterINS1U_15DefaultEpilogueISL_NSB_IJlNSB_IJSE_lllEEESX_EEES1Z_NS1T_6thread17LinearCombinationISL_Li1EffLNS20_9ScaleType4KindE0ELNS_15FloatRoundStyleE2ESL_EENS_4gemm15EpilogueDefaultEEEEEvvEEEEvNT_6ParamsE --------------------------
	.section	.text._ZN7cutlass13device_kernelINS_4conv6kernel13ConvUniversalINS1_16ConvProblemShapeILNS1_8OperatorE2ELi3EEENS1_10collective14CollectiveConvINS1_46MainloopSm90TmaGmmaWarpSpecializedImplicitGemmILS5_2ELi14ELi3EN4cute5tupleIJNSA_1CILi2EEENSC_ILi1EEESE_EEENS1_36KernelImplicitTmaWarpSpecializedSm90ELi1EEENSB_IJNSC_ILi64EEENSB_IJSI_EEESJ_EEENS_10bfloat16_tESL_NSA_8TiledMMAINSA_8MMA_AtomIJNSA_4SM904GMMA27MMA_64x64x16_F32BF16BF16_SSILNSP_5MajorE1ELSR_1ELNSP_7ScaleInE1ELSS_1EEEEEENSA_6LayoutINSB_IJSE_SE_SE_EEENSB_IJNSC_ILi0EEESX_SX_EEEEENSB_IJNSA_10UnderscoreES10_S10_EEEEENS7_6detail26Sm90ImplicitGemmTileTraitsINSA_13SM90_TMA_LOADENSA_14ComposedLayoutINSA_7SwizzleILi3ELi4ELi3EEENSA_18smem_ptr_flag_bitsILi16EEENSV_INSB_IJNSB_IJSI_SE_EEENSB_IJNSC_ILi8EEES1C_EEENSB_IJSE_NSC_ILi14EEEEEEEEENSB_IJNSB_IJSE_SX_EEENSB_IJSI_NSC_ILi512EEEEEENSB_IJSX_NSC_ILi4096EEEEEEEEEEEEEvEENS14_INSA_30SM90_TMA_LOAD_IM2COL_MULTICASTES1O_vEEEENS_8epilogue10collective6detail29Sm90TmaWarpSpecializedAdapterINS1U_15DefaultEpilogueISL_NSB_IJlNSB_IJSE_lllEEESX_EEES1Z_NS1T_6thread17LinearCombinationISL_Li1EffLNS20_9ScaleType4KindE0ELNS_15FloatRoundStyleE2ESL_EENS_4gemm15EpilogueDefaultEEEEEvvEEEEvNT_6ParamsE,"ax",@progbits
	.align	128
.text._ZN7cutlass13device_kernelINS_4conv6kernel13ConvUniversalINS1_16ConvProblemShapeILNS1_8OperatorE2ELi3EEENS1_10collective14CollectiveConvINS1_46MainloopSm90TmaGmmaWarpSpecializedImplicitGemmILS5_2ELi14ELi3EN4cute5tupleIJNSA_1CILi2EEENSC_ILi1EEESE_EEENS1_36KernelImplicitTmaWarpSpecializedSm90ELi1EEENSB_IJNSC_ILi64EEENSB_IJSI_EEESJ_EEENS_10bfloat16_tESL_NSA_8TiledMMAINSA_8MMA_AtomIJNSA_4SM904GMMA27MMA_64x64x16_F32BF16BF16_SSILNSP_5MajorE1ELSR_1ELNSP_7ScaleInE1ELSS_1EEEEEENSA_6LayoutINSB_IJSE_SE_SE_EEENSB_IJNSC_ILi0EEESX_SX_EEEEENSB_IJNSA_10UnderscoreES10_S10_EEEEENS7_6detail26Sm90ImplicitGemmTileTraitsINSA_13SM90_TMA_LOADENSA_14ComposedLayoutINSA_7SwizzleILi3ELi4ELi3EEENSA_18smem_ptr_flag_bitsILi16EEENSV_INSB_IJNSB_IJSI_SE_EEENSB_IJNSC_ILi8EEES1C_EEENSB_IJSE_NSC_ILi14EEEEEEEEENSB_IJNSB_IJSE_SX_EEENSB_IJSI_NSC_ILi512EEEEEENSB_IJSX_NSC_ILi4096EEEEEEEEEEEEEvEENS14_INSA_30SM90_TMA_LOAD_IM2COL_MULTICASTES1O_vEEEENS_8epilogue10collective6detail29Sm90TmaWarpSpecializedAdapterINS1U_15DefaultEpilogueISL_NSB_IJlNSB_IJSE_lllEEESX_EEES1Z_NS1T_6thread17LinearCombinationISL_Li1EffLNS20_9ScaleType4KindE0ELNS_15FloatRoundStyleE2ESL_EENS_4gemm15EpilogueDefaultEEEEEvvEEEEvNT_6ParamsE:
        .type           _ZN7cutlass13device_kernelINS_4conv6kernel13ConvUniversalINS1_16ConvProblemShapeILNS1_8OperatorE2ELi3EEENS1_10collective14CollectiveConvINS1_46MainloopSm90TmaGmmaWarpSpecializedImplicitGemmILS5_2ELi14ELi3EN4cute5tupleIJNSA_1CILi2EEENSC_ILi1EEESE_EEENS1_36KernelImplicitTmaWarpSpecializedSm90ELi1EEENSB_IJNSC_ILi64EEENSB_IJSI_EEESJ_EEENS_10bfloat16_tESL_NSA_8TiledMMAINSA_8MMA_AtomIJNSA_4SM904GMMA27MMA_64x64x16_F32BF16BF16_SSILNSP_5MajorE1ELSR_1ELNSP_7ScaleInE1ELSS_1EEEEEENSA_6LayoutINSB_IJSE_SE_SE_EEENSB_IJNSC_ILi0EEESX_SX_EEEEENSB_IJNSA_10UnderscoreES10_S10_EEEEENS7_6detail26Sm90ImplicitGemmTileTraitsINSA_13SM90_TMA_LOADENSA_14ComposedLayoutINSA_7SwizzleILi3ELi4ELi3EEENSA_18smem_ptr_flag_bitsILi16EEENSV_INSB_IJNSB_IJSI_SE_EEENSB_IJNSC_ILi8EEES1C_EEENSB_IJSE_NSC_ILi14EEEEEEEEENSB_IJNSB_IJSE_SX_EEENSB_IJSI_NSC_ILi512EEEEEENSB_IJSX_NSC_ILi4096EEEEEEEEEEEEEvEENS14_INSA_30SM90_TMA_LOAD_IM2COL_MULTICASTES1O_vEEEENS_8epilogue10collective6detail29Sm90TmaWarpSpecializedAdapterINS1U_15DefaultEpilogueISL_NSB_IJlNSB_IJSE_lllEEESX_EEES1Z_NS1T_6thread17LinearCombinationISL_Li1EffLNS20_9ScaleType4KindE0ELNS_15FloatRoundStyleE2ESL_EENS_4gemm15EpilogueDefaultEEEEEvvEEEEvNT_6ParamsE,@function
        .size           _ZN7cutlass13device_kernelINS_4conv6kernel13ConvUniversalINS1_16ConvProblemShapeILNS1_8OperatorE2ELi3EEENS1_10collective14CollectiveConvINS1_46MainloopSm90TmaGmmaWarpSpecializedImplicitGemmILS5_2ELi14ELi3EN4cute5tupleIJNSA_1CILi2EEENSC_ILi1EEESE_EEENS1_36KernelImplicitTmaWarpSpecializedSm90ELi1EEENSB_IJNSC_ILi64EEENSB_IJSI_EEESJ_EEENS_10bfloat16_tESL_NSA_8TiledMMAINSA_8MMA_AtomIJNSA_4SM904GMMA27MMA_64x64x16_F32BF16BF16_SSILNSP_5MajorE1ELSR_1ELNSP_7ScaleInE1ELSS_1EEEEEENSA_6LayoutINSB_IJSE_SE_SE_EEENSB_IJNSC_ILi0EEESX_SX_EEEEENSB_IJNSA_10UnderscoreES10_S10_EEEEENS7_6detail26Sm90ImplicitGemmTileTraitsINSA_13SM90_TMA_LOADENSA_14ComposedLayoutINSA_7SwizzleILi3ELi4ELi3EEENSA_18smem_ptr_flag_bitsILi16EEENSV_INSB_IJNSB_IJSI_SE_EEENSB_IJNSC_ILi8EEES1C_EEENSB_IJSE_NSC_ILi14EEEEEEEEENSB_IJNSB_IJSE_SX_EEENSB_IJSI_NSC_ILi512EEEEEENSB_IJSX_NSC_ILi4096EEEEEEEEEEEEEvEENS14_INSA_30SM90_TMA_LOAD_IM2COL_MULTICASTES1O_vEEEENS_8epilogue10collective6detail29Sm90TmaWarpSpecializedAdapterINS1U_15DefaultEpilogueISL_NSB_IJlNSB_IJSE_lllEEESX_EEES1Z_NS1T_6thread17LinearCombinationISL_Li1EffLNS20_9ScaleType4KindE0ELNS_15FloatRoundStyleE2ESL_EENS_4gemm15EpilogueDefaultEEEEEvvEEEEvNT_6ParamsE,(.L_x_112 - _ZN7cutlass13device_kernelINS_4conv6kernel13ConvUniversalINS1_16ConvProblemShapeILNS1_8OperatorE2ELi3EEENS1_10collective14CollectiveConvINS1_46MainloopSm90TmaGmmaWarpSpecializedImplicitGemmILS5_2ELi14ELi3EN4cute5tupleIJNSA_1CILi2EEENSC_ILi1EEESE_EEENS1_36KernelImplicitTmaWarpSpecializedSm90ELi1EEENSB_IJNSC_ILi64EEENSB_IJSI_EEESJ_EEENS_10bfloat16_tESL_NSA_8TiledMMAINSA_8MMA_AtomIJNSA_4SM904GMMA27MMA_64x64x16_F32BF16BF16_SSILNSP_5MajorE1ELSR_1ELNSP_7ScaleInE1ELSS_1EEEEEENSA_6LayoutINSB_IJSE_SE_SE_EEENSB_IJNSC_ILi0EEESX_SX_EEEEENSB_IJNSA_10UnderscoreES10_S10_EEEEENS7_6detail26Sm90ImplicitGemmTileTraitsINSA_13SM90_TMA_LOADENSA_14ComposedLayoutINSA_7SwizzleILi3ELi4ELi3EEENSA_18smem_ptr_flag_bitsILi16EEENSV_INSB_IJNSB_IJSI_SE_EEENSB_IJNSC_ILi8EEES1C_EEENSB_IJSE_NSC_ILi14EEEEEEEEENSB_IJNSB_IJSE_SX_EEENSB_IJSI_NSC_ILi512EEEEEENSB_IJSX_NSC_ILi4096EEEEEEEEEEEEEvEENS14_INSA_30SM90_TMA_LOAD_IM2COL_MULTICASTES1O_vEEEENS_8epilogue10collective6detail29Sm90TmaWarpSpecializedAdapterINS1U_15DefaultEpilogueISL_NSB_IJlNSB_IJSE_lllEEESX_EEES1Z_NS1T_6thread17LinearCombinationISL_Li1EffLNS20_9ScaleType4KindE0ELNS_15FloatRoundStyleE2ESL_EENS_4gemm15EpilogueDefaultEEEEEvvEEEEvNT_6ParamsE)
        .other          _ZN7cutlass13device_kernelINS_4conv6kernel13ConvUniversalINS1_16ConvProblemShapeILNS1_8OperatorE2ELi3EEENS1_10collective14CollectiveConvINS1_46MainloopSm90TmaGmmaWarpSpecializedImplicitGemmILS5_2ELi14ELi3EN4cute5tupleIJNSA_1CILi2EEENSC_ILi1EEESE_EEENS1_36KernelImplicitTmaWarpSpecializedSm90ELi1EEENSB_IJNSC_ILi64EEENSB_IJSI_EEESJ_EEENS_10bfloat16_tESL_NSA_8TiledMMAINSA_8MMA_AtomIJNSA_4SM904GMMA27MMA_64x64x16_F32BF16BF16_SSILNSP_5MajorE1ELSR_1ELNSP_7ScaleInE1ELSS_1EEEEEENSA_6LayoutINSB_IJSE_SE_SE_EEENSB_IJNSC_ILi0EEESX_SX_EEEEENSB_IJNSA_10UnderscoreES10_S10_EEEEENS7_6detail26Sm90ImplicitGemmTileTraitsINSA_13SM90_TMA_LOADENSA_14ComposedLayoutINSA_7SwizzleILi3ELi4ELi3EEENSA_18smem_ptr_flag_bitsILi16EEENSV_INSB_IJNSB_IJSI_SE_EEENSB_IJNSC_ILi8EEES1C_EEENSB_IJSE_NSC_ILi14EEEEEEEEENSB_IJNSB_IJSE_SX_EEENSB_IJSI_NSC_ILi512EEEEEENSB_IJSX_NSC_ILi4096EEEEEEEEEEEEEvEENS14_INSA_30SM90_TMA_LOAD_IM2COL_MULTICASTES1O_vEEEENS_8epilogue10collective6detail29Sm90TmaWarpSpecializedAdapterINS1U_15DefaultEpilogueISL_NSB_IJlNSB_IJSE_lllEEESX_EEES1Z_NS1T_6thread17LinearCombinationISL_Li1EffLNS20_9ScaleType4KindE0ELNS_15FloatRoundStyleE2ESL_EENS_4gemm15EpilogueDefaultEEEEEvvEEEEvNT_6ParamsE,@"STO_CUDA_ENTRY STV_DEFAULT"
_ZN7cutlass13device_kernelINS_4conv6kernel13ConvUniversalINS1_16ConvProblemShapeILNS1_8OperatorE2ELi3EEENS1_10collective14CollectiveConvINS1_46MainloopSm90TmaGmmaWarpSpecializedImplicitGemmILS5_2ELi14ELi3EN4cute5tupleIJNSA_1CILi2EEENSC_ILi1EEESE_EEENS1_36KernelImplicitTmaWarpSpecializedSm90ELi1EEENSB_IJNSC_ILi64EEENSB_IJSI_EEESJ_EEENS_10bfloat16_tESL_NSA_8TiledMMAINSA_8MMA_AtomIJNSA_4SM904GMMA27MMA_64x64x16_F32BF16BF16_SSILNSP_5MajorE1ELSR_1ELNSP_7ScaleInE1ELSS_1EEEEEENSA_6LayoutINSB_IJSE_SE_SE_EEENSB_IJNSC_ILi0EEESX_SX_EEEEENSB_IJNSA_10UnderscoreES10_S10_EEEEENS7_6detail26Sm90ImplicitGemmTileTraitsINSA_13SM90_TMA_LOADENSA_14ComposedLayoutINSA_7SwizzleILi3ELi4ELi3EEENSA_18smem_ptr_flag_bitsILi16EEENSV_INSB_IJNSB_IJSI_SE_EEENSB_IJNSC_ILi8EEES1C_EEENSB_IJSE_NSC_ILi14EEEEEEEEENSB_IJNSB_IJSE_SX_EEENSB_IJSI_NSC_ILi512EEEEEENSB_IJSX_NSC_ILi4096EEEEEEEEEEEEEvEENS14_INSA_30SM90_TMA_LOAD_IM2COL_MULTICASTES1O_vEEEENS_8epilogue10collective6detail29Sm90TmaWarpSpecializedAdapterINS1U_15DefaultEpilogueISL_NSB_IJlNSB_IJSE_lllEEESX_EEES1Z_NS1T_6thread17LinearCombinationISL_Li1EffLNS20_9ScaleType4KindE0ELNS_15FloatRoundStyleE2ESL_EENS_4gemm15EpilogueDefaultEEEEEvvEEEEvNT_6ParamsE:
[----:B------:R-:W-:Y:S01]  /*0000*/  LDC R1, c[0x0][0x28] ;  /* 0x00000a00ff017b82 */ /* 0x000fe20000000800 */
[----:B------:R-:W0:Y:S01]  /*0010*/  S2R R8, SR_TID.X ;  /* 0x0000000000087919 */ /* 0x000e220000002100 */
[----:B------:R-:W-:Y:S01]  /*0020*/  ELECT P0, URZ, PT ;  /* 0x00000000003f782f */ /* 0x000fe20003800000 */
[----:B------:R-:W-:Y:S01]  /*0030*/  BSSY B0, `(.L_x_0) ;  /* 0x0000010000007945 */ /* 0x000fe20003800000 */
[----:B------:R-:W1:Y:S01]  /*0040*/  S2R R9, SR_CTAID.X ;  /* 0x0000000000097919 */ /* 0x000e620000002500 */
[--C-:B0-----:R-:W-:Y:S02]  /*0050*/  SHF.R.U32.HI R0, RZ, 0x5, R8.reuse ;  /* 0x00000005ff007819 */ /* 0x101fe40000011608 */
[----:B------:R-:W-:-:S03]  /*0060*/  SHF.R.U32.HI R10, RZ, 0x7, R8 ;  /* 0x00000007ff0a7819 */ /* 0x000fc60000011608 */
[----:B------:R-:W0:Y:S04]  /*0070*/  SHFL.IDX PT, R13, R0, RZ, 0x1f ;  /* 0x00001fff000d7589 */ /* 0x000e2800000e0000 */
[----:B------:R-:W2:Y:S01]  /*0080*/  SHFL.IDX PT, R10, R10, RZ, 0x1f ;  /* 0x00001fff0a0a7589 */ /* 0x000ea200000e0000 */
[----:B0-----:R-:W-:-:S13]  /*0090*/  ISETP.NE.OR P0, PT, R13, RZ, !P0 ;  /* 0x000000ff0d00720c */ /* 0x001fda0004705670 */
[----:B-12---:R-:W-:Y:S05]  /*00a0*/  @P0 BRA `(.L_x_1) ;  /* 0x0000000000200947 */ /* 0x006fea0003800000 */
[----:B------:R-:W-:Y:S02]  /*00b0*/  ULDC.64 UR4, c[0x0][0x198] ;  /* 0x0000660000047ab9 */ /* 0x000fe40000000a00 */
[----:B------:R-:W-:Y:S02]  /*00c0*/  UIADD3 UR6, UP0, UR4, 0xf0, URZ ;  /* 0x000000f004067890 */ /* 0x000fe4000ff1e03f */
[----:B------:R-:W-:Y:S02]  /*00d0*/  UIADD3 UR4, UP1, UR4, 0x1f0, URZ ;  /* 0x000001f004047890 */ /* 0x000fe4000ff3e03f */
[----:B------:R-:W-:Y:S02]  /*00e0*/  UIADD3.X UR7, URZ, UR5, URZ, UP0, !UPT ;  /* 0x000000053f077290 */ /* 0x000fe400087fe43f */
[----:B------:R-:W-:-:S07]  /*00f0*/  UIADD3.X UR5, URZ, UR5, URZ, UP1, !UPT ;  /* 0x000000053f057290 */ /* 0x000fce0008ffe43f */
[----:B------:R0:W-:Y:S02]  /*0100*/  UTMACCTL.PF [UR6] ;  /* 0x00000000060079b9 */ /* 0x0001e40008040000 */
[----:B------:R0:W-:Y:S02]  /*0110*/  UTMACCTL.PF [UR4] ;  /* 0x00000000040079b9 */ /* 0x0001e40008040000 */
[----:B0-----:R-:W-:Y:S01]  /*0120*/  NOP ;  /* 0x0000000000007918 */ /* 0x001fe20000000000 */
.L_x_1:
[----:B------:R-:W-:Y:S05]  /*0130*/  BSYNC B0 ;  /* 0x0000000000007941 */ /* 0x000fea0003800000 */
.L_x_0:
[----:B------:R-:W0:Y:S01]  /*0140*/  SHFL.IDX PT, R0, R0, RZ, 0x1f ;  /* 0x00001fff00007589 */ /* 0x000e2200000e0000 */
[----:B------:R-:W-:Y:S02]  /*0150*/  SHF.R.S32.HI R3, RZ, 0x1f, R8 ;  /* 0x0000001fff037819 */ /* 0x000fe40000011408 */
[----:B------:R-:W-:Y:S01]  /*0160*/  I2FP.F32.U32 R4, R9 ;  /* 0x0000000900047245 */ /* 0x000fe20000201000 */
[----:B------:R-:W1:Y:S01]  /*0170*/  S2R R5, SR_CTAID.Y ;  /* 0x0000000000057919 */ /* 0x000e620000002600 */
[----:B------:R-:W-:-:S04]  /*0180*/  LEA.HI R3, R3, R8, RZ, 0x7 ;  /* 0x0000000803037211 */ /* 0x000fc800078f38ff */
[----:B------:R-:W-:-:S05]  /*0190*/  LOP3.LUT R3, R3, 0xffffff80, RZ, 0xc0, !PT ;  /* 0xffffff8003037812 */ /* 0x000fca00078ec0ff */
[----:B------:R-:W-:-:S05]  /*01a0*/  IMAD.IADD R11, R8, 0x1, -R3 ;  /* 0x00000001080b7824 */ /* 0x000fca00078e0a03 */
[----:B------:R-:W-:-:S04]  /*01b0*/  SHF.R.S32.HI R2, RZ, 0x1f, R11 ;  /* 0x0000001fff027819 */ /* 0x000fc8000001140b */
[----:B------:R-:W-:Y:S02]  /*01c0*/  LEA.HI R2, R2, R11, RZ, 0x3 ;  /* 0x0000000b02027211 */ /* 0x000fe400078f18ff */
[----:B0-----:R-:W-:Y:S02]  /*01d0*/  ISETP.NE.AND P0, PT, R0, RZ, PT ;  /* 0x000000ff0000720c */ /* 0x001fe40003f05270 */
[--C-:B------:R-:W-:Y:S02]  /*01e0*/  SHF.R.S32.HI R3, RZ, 0x3, R2.reuse ;  /* 0x00000003ff037819 */ /* 0x100fe40000011402 */
[----:B------:R-:W-:Y:S02]  /*01f0*/  SHF.R.S32.HI R2, RZ, 0x1f, R2 ;  /* 0x0000001fff027819 */ /* 0x000fe40000011402 */
[----:B------:R-:W-:-:S07]  /*0200*/  SHF.R.S32.HI R7, RZ, 0x1f, R0 ;  /* 0x0000001fff077819 */ /* 0x000fce0000011400 */
[----:B-1----:R-:W-:Y:S05]  /*0210*/  @P0 BRA `(.L_x_2) ;  /* 0x0000000000b40947 */ /* 0x002fea0003800000 */
[----:B------:R-:W-:Y:S01]  /*0220*/  ELECT P0, URZ, PT ;  /* 0x00000000003f782f */ /* 0x000fe20003800000 */
[----:B------:R-:W-:-:S12]  /*0230*/  BSSY B0, `(.L_x_2) ;  /* 0x000002b000007945 */ /* 0x000fd80003800000 */
[----:B------:R-:W-:Y:S05]  /*0240*/  @!P0 BRA `(.L_x_3) ;  /* 0x0000000000a48947 */ /* 0x000fea0003800000 */
[----:B------:R-:W0:Y:S01]  /*0250*/  S2UR UR8, SR_CgaCtaId ;  /* 0x00000000000879c3 */ /* 0x000e220000008800 */
[----:B------:R-:W-:Y:S01]  /*0260*/  UMOV UR4, 0x400 ;  /* 0x0000040000047882 */ /* 0x000fe20000000000 */
[----:B------:R-:W-:Y:S01]  /*0270*/  UMOV UR5, 0x1 ;  /* 0x0000000100057882 */ /* 0x000fe20000000000 */
[----:B------:R-:W-:Y:S02]  /*0280*/  UMOV UR6, 0x2 ;  /* 0x0000000200067882 */ /* 0x000fe40000000000 */
[----:B------:R-:W-:-:S04]  /*0290*/  UIADD3 UR6, -UR6, 0x100000, URZ ;  /* 0x0010000006067890 */ /* 0x000fc8000fffe13f */
[----:B------:R-:W-:Y:S02]  /*02a0*/  USHF.L.U32 UR7, UR6, 0xb, URZ ;  /* 0x0000000b06077899 */ /* 0x000fe4000800063f */
[----:B------:R-:W-:Y:S02]  /*02b0*/  USHF.L.U32 UR6, UR6, 0x1, URZ ;  /* 0x0000000106067899 */ /* 0x000fe4000800063f */
[----:B0-----:R-:W-:Y:S02]  /*02c0*/  ULEA UR8, UR8, UR4, 0x18 ;  /* 0x0000000408087291 */ /* 0x001fe4000f8ec03f */
[----:B------:R-:W-:-:S04]  /*02d0*/  UIADD3 UR4, -UR5, 0x100000, URZ ;  /* 0x0010000005047890 */ /* 0x000fc8000fffe13f */
[----:B------:R-:W-:Y:S02]  /*02e0*/  USHF.L.U32 UR5, UR4, 0xb, URZ ;  /* 0x0000000b04057899 */ /* 0x000fe4000800063f */
[----:B------:R-:W-:Y:S01]  /*02f0*/  USHF.L.U32 UR4, UR4, 0x1, URZ ;  /* 0x0000000104047899 */ /* 0x000fe2000800063f */
[----:B------:R-:W0:Y:S11]  /*0300*/  FENCE.VIEW.ASYNC.S ;  /* 0x00000000000073c6 */ /* 0x000e360000000000 */
[----:B0-----:R0:W1:Y:S01]  /*0310*/  SYNCS.EXCH.64 URZ, [UR8+0x38000], UR4 ;  /* 0x03800004083f75b2 */ /* 0x0010620008000100 */
[----:B------:R0:W2:Y:S01]  /*0320*/  SYNCS.EXCH.64 URZ, [UR8+0x38070], UR6 ;  /* 0x03807006083f75b2 */ /* 0x0000a20008000100 */
[----:B------:R0:W3:Y:S01]  /*0330*/  SYNCS.EXCH.64 URZ, [UR8+0x38008], UR4 ;  /* 0x03800804083f75b2 */ /* 0x0000e20008000100 */
[----:B------:R0:W4:Y:S01]  /*0340*/  SYNCS.EXCH.64 URZ, [UR8+0x38078], UR6 ;  /* 0x03807806083f75b2 */ /* 0x0001220008000100 */
[----:B------:R0:W0:Y:S01]  /*0350*/  SYNCS.EXCH.64 URZ, [UR8+0x38010], UR4 ;  /* 0x03801004083f75b2 */ /* 0x0000220008000100 */
        /* <DEDUP_REMOVED lines=23> */
[----:B-1234-:R-:W-:Y:S01]  /*04d0*/  NOP ;  /* 0x0000000000007918 */ /* 0x01efe20000000000 */
.L_x_3:
[----:B0-----:R-:W-:Y:S05]  /*04e0*/  BSYNC B0 ;  /* 0x0000000000007941 */ /* 0x001fea0003800000 */
.L_x_2:
[----:B------:R-:W-:Y:S01]  /*04f0*/  ULDC UR4, c[0x0][0x150] ;  /* 0x0000540000047ab9 */ /* 0x000fe20000000800 */
[----:B------:R-:W-:Y:S01]  /*0500*/  LEA.HI R2, R2, R3, RZ, 0x2 ;  /* 0x0000000302027211 */ /* 0x000fe200078f10ff */
[----:B------:R-:W-:Y:S01]  /*0510*/  FMUL R4, R4, UR4 ;  /* 0x0000000404047c20 */ /* 0x000fe20008400000 */
[----:B------:R-:W-:Y:S01]  /*0520*/  LEA.HI R7, R7, R0, RZ, 0x2 ;  /* 0x0000000007077211 */ /* 0x000fe200078f10ff */
[----:B------:R-:W-:Y:S01]  /*0530*/  ULDC UR4, c[0x0][0x154] ;  /* 0x0000550000047ab9 */ /* 0x000fe20000000800 */
[----:B------:R-:W-:Y:S01]  /*0540*/  LOP3.LUT R2, R2, 0xfffffffc, RZ, 0xc0, !PT ;  /* 0xfffffffc02027812 */ /* 0x000fe200078ec0ff */
[----:B------:R-:W-:Y:S01]  /*0550*/  NOP ;  /* 0x0000000000007918 */ /* 0x000fe20000000000 */
[----:B------:R-:W-:Y:S01]  /*0560*/  LOP3.LUT R7, R7, 0x3ffffffc, RZ, 0xc0, !PT ;  /* 0x3ffffffc07077812 */ /* 0x000fe200078ec0ff */
[----:B------:R-:W0:Y:S01]  /*0570*/  F2I.U32.TRUNC.NTZ R4, R4 ;  /* 0x0000000400047305 */ /* 0x000e22000020f000 */
[----:B------:R-:W-:Y:S01]  /*0580*/  LOP3.LUT P0, RZ, R11, 0x7, RZ, 0xc0, !PT ;  /* 0x000000070bff7812 */ /* 0x000fe2000780c0ff */
[----:B------:R-:W-:Y:S01]  /*0590*/  IMAD.IADD R2, R3, 0x1, -R2 ;  /* 0x0000000103027824 */ /* 0x000fe200078e0a02 */
[----:B------:R-:W-:Y:S01]  /*05a0*/  I2FP.F32.U32 R3, R5 ;  /* 0x0000000500037245 */ /* 0x000fe20000201000 */
[----:B------:R-:W-:Y:S01]  /*05b0*/  IMAD.IADD R7, R0, 0x1, -R7 ;  /* 0x0000000100077824 */ /* 0x000fe200078e0a07 */
[----:B------:R-:W-:Y:S01]  /*05c0*/  ISETP.NE.AND P3, PT, R10, 0x1, PT ;  /* 0x000000010a00780c */ /* 0x000fe20003f65270 */
[----:B------:R-:W-:-:S02]  /*05d0*/  NOP ;  /* 0x0000000000007918 */ /* 0x000fc40000000000 */
[----:B------:R-:W-:Y:S02]  /*05e0*/  IMAD R2, R7, 0x4, R2 ;  /* 0x0000000407027824 */ /* 0x000fe400078e0202 */
[----:B------:R-:W-:Y:S01]  /*05f0*/  FMUL R6, R3, UR4 ;  /* 0x0000000403067c20 */ /* 0x000fe20008400000 */
[----:B------:R-:W1:Y:S01]  /*0600*/  LDC R7, c[0x0][0x140] ;  /* 0x00005000ff077b82 */ /* 0x000e620000000800 */
[----:B------:R-:W-:Y:S01]  /*0610*/  ULDC UR4, c[0x0][0x144] ;  /* 0x0000510000047ab9 */ /* 0x000fe20000000800 */
[----:B------:R-:W-:Y:S01]  /*0620*/  LEA.HI R0, R2, R2, RZ, 0x1 ;  /* 0x0000000202007211 */ /* 0x000fe200078f08ff */
[----:B0-----:R-:W-:Y:S02]  /*0630*/  IMAD.MOV R12, RZ, RZ, -R4 ;  /* 0x000000ffff0c7224 */ /* 0x001fe400078e0a04 */
[----:B------:R-:W0:Y:S01]  /*0640*/  F2I.U32.TRUNC.NTZ R6, R6 ;  /* 0x0000000600067305 */ /* 0x000e22000020f000 */
[----:B------:R-:W-:Y:S01]  /*0650*/  LOP3.LUT R3, R0, 0xfffffffe, RZ, 0xc0, !PT ;  /* 0xfffffffe00037812 */ /* 0x000fe200078ec0ff */
[----:B------:R-:W-:Y:S01]  /*0660*/  IMAD R0, R12, UR4, R9 ;  /* 0x000000040c007c24 */ /* 0x000fe2000f8e0209 */
[----:B------:R-:W-:-:S03]  /*0670*/  ULDC UR4, c[0x0][0x148] ;  /* 0x0000520000047ab9 */ /* 0x000fc60000000800 */
[----:B------:R-:W-:-:S05]  /*0680*/  IMAD.IADD R3, R2, 0x1, -R3 ;  /* 0x0000000102037824 */ /* 0x000fca00078e0a03 */
[----:B------:R-:W-:Y:S01]  /*0690*/  ISETP.NE.AND P4, PT, R3, R0, PT ;  /* 0x000000000300720c */ /* 0x000fe20003f85270 */
[----:B------:R-:W-:Y:S01]  /*06a0*/  IMAD.SHL.U32 R3, R2, 0x4, RZ ;  /* 0x0000000402037824 */ /* 0x000fe200078e00ff */
[----:B------:R-:W-:Y:S01]  /*06b0*/  SHF.R.S32.HI R0, RZ, 0x1f, R13 ;  /* 0x0000001fff007819 */ /* 0x000fe2000001140d */
[----:B0-----:R-:W-:-:S03]  /*06c0*/  IMAD.MOV R12, RZ, RZ, -R6 ;  /* 0x000000ffff0c7224 */ /* 0x001fc600078e0a06 */
[----:B------:R-:W-:Y:S02]  /*06d0*/  LEA.HI R0, R0, R13, RZ, 0x2 ;  /* 0x0000000d00007211 */ /* 0x000fe400078f10ff */
[----:B------:R-:W-:Y:S01]  /*06e0*/  LOP3.LUT R4, R2, 0xc, R3, 0x78, !PT ;  /* 0x0000000c02047812 */ /* 0x000fe200078e7803 */
[----:B------:R-:W-:Y:S01]  /*06f0*/  IMAD R3, R12, UR4, R5 ;  /* 0x000000040c037c24 */ /* 0x000fe2000f8e0205 */
[----:B------:R-:W-:Y:S02]  /*0700*/  LOP3.LUT R0, R0, 0xfffffffc, RZ, 0xc0, !PT ;  /* 0xfffffffc00007812 */ /* 0x000fe400078ec0ff */
[----:B-1----:R-:W-:Y:S01]  /*0710*/  ISETP.EQ.U32.AND P1, PT, R7, 0x1, PT ;  /* 0x000000010700780c */ /* 0x002fe20003f22070 */
[----:B------:R-:W-:Y:S01]  /*0720*/  IMAD.MOV.U32 R7, RZ, RZ, 0x1 ;  /* 0x00000001ff077424 */ /* 0x000fe200078e00ff */
[C---:B------:R-:W-:Y:S01]  /*0730*/  @P4 LEA.HI R2, R4.reuse, R4, RZ, 0x1 ;  /* 0x0000000404024211 */ /* 0x040fe200078f08ff */
[----:B------:R-:W-:Y:S01]  /*0740*/  IMAD.IADD R13, R13, 0x1, -R0 ;  /* 0x000000010d0d7824 */ /* 0x000fe200078e0a00 */
[----:B------:R-:W-:-:S02]  /*0750*/  ISETP.LT.U32.AND P0, PT, R4, 0x2, !P0 ;  /* 0x000000020400780c */ /* 0x000fc40004701070 */
[----:B------:R-:W-:Y:S02]  /*0760*/  @P4 SHF.R.S32.HI R2, RZ, 0x1, R2 ;  /* 0x00000001ff024819 */ /* 0x000fe40000011402 */
[----:B------:R-:W-:Y:S02]  /*0770*/  LOP3.LUT P2, RZ, R10, R13, RZ, 0xfc, !PT ;  /* 0x0000000d0aff7212 */ /* 0x000fe4000784fcff */
[----:B------:R-:W-:Y:S02]  /*0780*/  @P4 ISETP.NE.AND P5, PT, R2, R3, PT ;  /* 0x000000030200420c */ /* 0x000fe40003fa5270 */
[----:B------:R-:W-:Y:S02]  /*0790*/  SEL R6, RZ, 0x1, P2 ;  /* 0x00000001ff067807 */ /* 0x000fe40001000000 */
[----:B------:R-:W-:Y:S02]  /*07a0*/  SEL R0, RZ, 0x1, !P0 ;  /* 0x00000001ff007807 */ /* 0x000fe40004000000 */
[----:B------:R-:W-:-:S02]  /*07b0*/  @P4 SEL R7, RZ, 0x1, P5 ;  /* 0x00000001ff074807 */ /* 0x000fc40002800000 */
[----:B------:R-:W-:Y:S02]  /*07c0*/  SEL R6, R6, 0x2, P3 ;  /* 0x0000000206067807 */ /* 0x000fe40001800000 */
[----:B------:R-:W-:Y:S01]  /*07d0*/  LOP3.LUT R7, R7, R0, RZ, 0xc0, !PT ;  /* 0x0000000007077212 */ /* 0x000fe200078ec0ff */
[----:B------:R-:W-:Y:S06]  /*07e0*/  @!P1 BRA `(.L_x_4) ;  /* 0x0000000000089947 */ /* 0x000fec0003800000 */
[----:B------:R-:W-:Y:S01]  /*07f0*/  UCGABAR_ARV ;  /* 0x00000000000079c7 */ /* 0x000fe20008000000 */
[----:B------:R-:W-:Y:S05]  /*0800*/  BRA `(.L_x_5) ;  /* 0x0000000000047947 */ /* 0x000fea0003800000 */
.L_x_4:
[----:B------:R-:W-:Y:S01]  /*0810*/  NOP ;  /* 0x0000000000007918 */ /* 0x000fe20000000000 */
.L_x_5:
[----:B------:R-:W-:Y:S01]  /*0820*/  ULDC.64 UR4, c[0x0][0x618] ;  /* 0x0001860000047ab9 */ /* 0x000fe20000000a00 */
[----:B------:R-:W-:Y:S01]  /*0830*/  ULDC.64 UR12, c[0x0][0x208] ;  /* 0x00008200000c7ab9 */ /* 0x000fe20000000a00 */
[----:B------:R-:W-:-:S04]  /*0840*/  ISETP.NE.U32.AND P0, PT, RZ, UR4, PT ;  /* 0x00000004ff007c0c */ /* 0x000fc8000bf05070 */
[----:B------:R-:W-:-:S13]  /*0850*/  ISETP.NE.AND.EX P0, PT, RZ, UR5, PT, P0 ;  /* 0x00000005ff007c0c */ /* 0x000fda000bf05300 */
[----:B------:R-:W-:Y:S05]  /*0860*/  @!P0 BRA `(.L_x_6) ;  /* 0x00000000001c8947 */ /* 0x000fea0003800000 */
[----:B------:R-:W0:Y:S02]  /*0870*/  LDC.64 R2, c[0x0][0x618] ;  /* 0x00018600ff027b82 */ /* 0x000e240000000a00 */
[----:B0-----:R-:W2:Y:S02]  /*0880*/  LDG.E.64 R2, desc[UR12][R2.64] ;  /* 0x0000000c02027981 */ /* 0x001ea4000c1e1b00 */
[----:B--2---:R-:W-:-:S04]  /*0890*/  ISETP.NE.U32.AND P0, PT, R2, RZ, PT ;  /* 0x000000ff0200720c */ /* 0x004fc80003f05070 */
[----:B------:R-:W-:-:S13]  /*08a0*/  ISETP.NE.AND.EX P0, PT, R3, RZ, PT, P0 ;  /* 0x000000ff0300720c */ /* 0x000fda0003f05300 */
[----:B------:R-:W-:Y:S05]  /*08b0*/  @!P0 BRA `(.L_x_6) ;  /* 0x0000000000088947 */ /* 0x000fea0003800000 */
[----:B------:R0:W5:Y:S01]  /*08c0*/  LD.E R0, desc[UR12][R2.64] ;  /* 0x0000000c02007980 */ /* 0x000162000c101900 */
[----:B------:R-:W-:Y:S05]  /*08d0*/  BRA `(.L_x_7) ;  /* 0x0000000000207947 */ /* 0x000fea0003800000 */
.L_x_6:
[----:B------:R-:W-:Y:S02]  /*08e0*/  ULDC.64 UR4, c[0x0][0x608] ;  /* 0x0001820000047ab9 */ /* 0x000fe40000000a00 */
[----:B------:R-:W-:-:S04]  /*08f0*/  ISETP.NE.U32.AND P0, PT, RZ, UR4, PT ;  /* 0x00000004ff007c0c */ /* 0x000fc8000bf05070 */
[----:B------:R-:W-:-:S13]  /*0900*/  ISETP.NE.AND.EX P0, PT, RZ, UR5, PT, P0 ;  /* 0x00000005ff007c0c */ /* 0x000fda000bf05300 */
[----:B------:R-:W-:Y:S05]  /*0910*/  @!P0 BRA `(.L_x_8) ;  /* 0x00000000000c8947 */ /* 0x000fea0003800000 */
[----:B------:R-:W0:Y:S02]  /*0920*/  LDC.64 R2, c[0x0][0x608] ;  /* 0x00018200ff027b82 */ /* 0x000e240000000a00 */
[----:B0-----:R1:W5:Y:S01]  /*0930*/  LDG.E R0, desc[UR12][R2.64] ;  /* 0x0000000c02007981 */ /* 0x001362000c1e1900 */
[----:B------:R-:W-:Y:S05]  /*0940*/  BRA `(.L_x_7) ;  /* 0x0000000000047947 */ /* 0x000fea0003800000 */
.L_x_8:
[----:B------:R-:W2:Y:S02]  /*0950*/  LDC R0, c[0x0][0x600] ;  /* 0x00018000ff007b82 */ /* 0x000ea40000000800 */
.L_x_7:
[----:B------:R-:W-:Y:S02]  /*0960*/  ULDC.64 UR4, c[0x0][0x620] ;  /* 0x0001880000047ab9 */ /* 0x000fe40000000a00 */
[----:B------:R-:W-:-:S04]  /*0970*/  ISETP.NE.U32.AND P0, PT, RZ, UR4, PT ;  /* 0x00000004ff007c0c */ /* 0x000fc8000bf05070 */
[----:B------:R-:W-:-:S13]  /*0980*/  ISETP.NE.AND.EX P0, PT, RZ, UR5, PT, P0 ;  /* 0x00000005ff007c0c */ /* 0x000fda000bf05300 */
[----:B------:R-:W-:Y:S05]  /*0990*/  @!P0 BRA `(.L_x_9) ;  /* 0x00000000001c8947 */ /* 0x000fea0003800000 */
[----:B01----:R-:W0:Y:S02]  /*09a0*/  LDC.64 R2, c[0x0][0x620] ;  /* 0x00018800ff027b82 */ /* 0x003e240000000a00 */
[----:B0-----:R-:W3:Y:S02]  /*09b0*/  LDG.E.64 R2, desc[UR12][R2.64] ;  /* 0x0000000c02027981 */ /* 0x001ee4000c1e1b00 */
[----:B---3--:R-:W-:-:S04]  /*09c0*/  ISETP.NE.U32.AND P0, PT, R2, RZ, PT ;  /* 0x000000ff0200720c */ /* 0x008fc80003f05070 */
[----:B------:R-:W-:-:S13]  /*09d0*/  ISETP.NE.AND.EX P0, PT, R3, RZ, PT, P0 ;  /* 0x000000ff0300720c */ /* 0x000fda0003f05300 */
[----:B------:R-:W-:Y:S05]  /*09e0*/  @!P0 BRA `(.L_x_9) ;  /* 0x0000000000088947 */ /* 0x000fea0003800000 */
[----:B------:R0:W5:Y:S01]  /*09f0*/  LD.E R2, desc[UR12][R2.64] ;  /* 0x0000000c02027980 */ /* 0x000162000c101900 */
[----:B------:R-:W-:Y:S05]  /*0a00*/  BRA `(.L_x_10) ;  /* 0x0000000000207947 */ /* 0x000fea0003800000 */
.L_x_9:
[----:B------:R-:W-:Y:S02]  /*0a10*/  ULDC.64 UR4, c[0x0][0x610] ;  /* 0x0001840000047ab9 */ /* 0x000fe40000000a00 */
[----:B------:R-:W-:-:S04]  /*0a20*/  ISETP.NE.U32.AND P0, PT, RZ, UR4, PT ;  /* 0x00000004ff007c0c */ /* 0x000fc8000bf05070 */
[----:B------:R-:W-:-:S13]  /*0a30*/  ISETP.NE.AND.EX P0, PT, RZ, UR5, PT, P0 ;  /* 0x00000005ff007c0c */ /* 0x000fda000bf05300 */
[----:B------:R-:W-:Y:S05]  /*0a40*/  @!P0 BRA `(.L_x_11) ;  /* 0x00000000000c8947 */ /* 0x000fea0003800000 */
[----:B01----:R-:W0:Y:S02]  /*0a50*/  LDC.64 R2, c[0x0][0x610] ;  /* 0x00018400ff027b82 */ /* 0x003e240000000a00 */
[----:B0-----:R1:W5:Y:S01]  /*0a60*/  LDG.E R2, desc[UR12][R2.64] ;  /* 0x0000000c02027981 */ /* 0x001362000c1e1900 */
[----:B------:R-:W-:Y:S05]  /*0a70*/  BRA `(.L_x_10) ;  /* 0x0000000000047947 */ /* 0x000fea0003800000 */
.L_x_11:
[----:B01----:R-:W3:Y:S02]  /*0a80*/  LDC R2, c[0x0][0x604] ;  /* 0x00018100ff027b82 */ /* 0x003ee40000000800 */
.L_x_10:
[----:B01----:R-:W0:Y:S01]  /*0a90*/  LDC R3, c[0x0][0x4d8] ;  /* 0x00013600ff037b82 */ /* 0x003e220000000800 */
[----:B------:R-:W-:-:S07]  /*0aa0*/  IABS R21, R5 ;  /* 0x0000000500157213 */ /* 0x000fce0000000000 */
[----:B------:R-:W1:Y:S01]  /*0ab0*/  LDC R22, c[0x0][0x4e0] ;  /* 0x00013800ff167b82 */ /* 0x000e620000000800 */
[----:B0-----:R-:W-:-:S05]  /*0ac0*/  VIADD R3, R3, 0x3f ;  /* 0x0000003f03037836 */ /* 0x001fca0000000000 */
[----:B------:R-:W-:-:S04]  /*0ad0*/  SHF.R.S32.HI R12, RZ, 0x1f, R3 ;  /* 0x0000001fff0c7819 */ /* 0x000fc80000011403 */
[----:B------:R-:W-:-:S04]  /*0ae0*/  LEA.HI R12, R12, R3, RZ, 0x6 ;  /* 0x000000030c0c7211 */ /* 0x000fc800078f30ff */
[----:B------:R-:W-:Y:S02]  /*0af0*/  SHF.R.S32.HI R16, RZ, 0x6, R12 ;  /* 0x00000006ff107819 */ /* 0x000fe4000001140c */
[----:B------:R-:W0:Y:S02]  /*0b00*/  LDC R12, c[0x0][0x4dc] ;  /* 0x00013700ff0c7b82 */ /* 0x000e240000000800 */
[----:B------:R-:W-:-:S04]  /*0b10*/  IABS R19, R16 ;  /* 0x0000001000137213 */ /* 0x000fc80000000000 */
[----:B------:R-:W4:Y:S08]  /*0b20*/  I2F.RP R3, R19 ;  /* 0x0000001300037306 */ /* 0x000f300000209400 */
[----:B----4-:R-:W4:Y:S01]  /*0b30*/  MUFU.RCP R3, R3 ;  /* 0x0000000300037308 */ /* 0x010f220000001000 */
[----:B0-----:R-:W-:Y:S01]  /*0b40*/  IABS R20, R12 ;  /* 0x0000000c00147213 */ /* 0x001fe20000000000 */
[----:B----4-:R-:W-:-:S06]  /*0b50*/  VIADD R14, R3, 0xffffffe ;  /* 0x0ffffffe030e7836 */ /* 0x010fcc0000000000 */
[----:B------:R0:W4:Y:S02]  /*0b60*/  F2I.FTZ.U32.TRUNC.NTZ R15, R14 ;  /* 0x0000000e000f7305 */ /* 0x000124000021f000 */
[----:B0-----:R-:W-:Y:S02]  /*0b70*/  IMAD.MOV.U32 R14, RZ, RZ, RZ ;  /* 0x000000ffff0e7224 */ /* 0x001fe400078e00ff */
[----:B----4-:R-:W-:-:S04]  /*0b80*/  IMAD.MOV R18, RZ, RZ, -R15 ;  /* 0x000000ffff127224 */ /* 0x010fc800078e0a0f */
[----:B------:R-:W-:Y:S01]  /*0b90*/  IMAD R17, R18, R19, RZ ;  /* 0x0000001312117224 */ /* 0x000fe200078e02ff */
[----:B------:R-:W-:-:S03]  /*0ba0*/  IABS R18, R16 ;  /* 0x0000001000127213 */ /* 0x000fc60000000000 */
[----:B------:R-:W-:Y:S02]  /*0bb0*/  IMAD.HI.U32 R15, R15, R17, R14 ;  /* 0x000000110f0f7227 */ /* 0x000fe400078e000e */
[----:B------:R-:W0:Y:S02]  /*0bc0*/  I2F.RP R17, R20 ;  /* 0x0000001400117306 */ /* 0x000e240000209400 */
[----:B------:R-:W-:Y:S02]  /*0bd0*/  IMAD.MOV.U32 R14, RZ, RZ, R21 ;  /* 0x000000ffff0e7224 */ /* 0x000fe400078e0015 */
[----:B------:R-:W-:Y:S02]  /*0be0*/  IMAD.MOV R18, RZ, RZ, -R18 ;  /* 0x000000ffff127224 */ /* 0x000fe400078e0a12 */
[----:B------:R-:W-:-:S04]  /*0bf0*/  IMAD.HI.U32 R3, R15, R14, RZ ;  /* 0x0000000e0f037227 */ /* 0x000fc800078e00ff */
[----:B------:R-:W-:-:S05]  /*0c00*/  IMAD R14, R3, R18, R14 ;  /* 0x00000012030e7224 */ /* 0x000fca00078e020e */
[----:B------:R-:W-:Y:S01]  /*0c10*/  ISETP.GT.U32.AND P2, PT, R19, R14, PT ;  /* 0x0000000e1300720c */ /* 0x000fe20003f44070 */
[----:B0-----:R-:W0:-:S12]  /*0c20*/  MUFU.RCP R17, R17 ;  /* 0x0000001100117308 */ /* 0x001e180000001000 */
[----:B------:R-:W-:Y:S02]  /*0c30*/  @!P2 IMAD.IADD R14, R14, 0x1, -R19 ;  /* 0x000000010e0ea824 */ /* 0x000fe400078e0a13 */
[----:B------:R-:W-:Y:S01]  /*0c40*/  @!P2 VIADD R3, R3, 0x1 ;  /* 0x000000010303a836 */ /* 0x000fe20000000000 */
[----:B------:R-:W-:Y:S01]  /*0c50*/  ISETP.NE.AND P2, PT, R16, RZ, PT ;  /* 0x000000ff1000720c */ /* 0x000fe20003f45270 */
[----:B0-----:R-:W-:Y:S01]  /*0c60*/  VIADD R15, R17, 0xffffffe ;  /* 0x0ffffffe110f7836 */ /* 0x001fe20000000000 */
[----:B------:R-:W-:Y:S02]  /*0c70*/  ISETP.GE.U32.AND P0, PT, R14, R19, PT ;  /* 0x000000130e00720c */ /* 0x000fe40003f06070 */
[----:B------:R-:W-:Y:S02]  /*0c80*/  LOP3.LUT R14, R5, R16, RZ, 0x3c, !PT ;  /* 0x00000010050e7212 */ /* 0x000fe400078e3cff */
[----:B-1----:R-:W-:Y:S01]  /*0c90*/  IABS R19, R22 ;  /* 0x0000001600137213 */ /* 0x002fe20000000000 */
[----:B------:R-:W0:Y:S01]  /*0ca0*/  F2I.FTZ.U32.TRUNC.NTZ R15, R15 ;  /* 0x0000000f000f7305 */ /* 0x000e22000021f000 */
[----:B------:R-:W-:Y:S01]  /*0cb0*/  ISETP.GE.AND P3, PT, R14, RZ, PT ;  /* 0x000000ff0e00720c */ /* 0x000fe20003f66270 */
[----:B------:R-:W-:-:S06]  /*0cc0*/  IMAD.MOV.U32 R14, RZ, RZ, RZ ;  /* 0x000000ffff0e7224 */ /* 0x000fcc00078e00ff */
[----:B------:R-:W-:-:S04]  /*0cd0*/  @P0 VIADD R3, R3, 0x1 ;  /* 0x0000000103030836 */ /* 0x000fc80000000000 */
[----:B------:R-:W-:Y:S02]  /*0ce0*/  IMAD.MOV.U32 R21, RZ, RZ, R3 ;  /* 0x000000ffff157224 */ /* 0x000fe400078e0003 */
[----:B0-----:R-:W-:Y:S02]  /*0cf0*/  IMAD.MOV R3, RZ, RZ, -R15 ;  /* 0x000000ffff037224 */ /* 0x001fe400078e0a0f */
[----:B------:R-:W-:Y:S01]  /*0d00*/  @!P3 IMAD.MOV R21, RZ, RZ, -R21 ;  /* 0x000000ffff15b224 */ /* 0x000fe200078e0a15 */
[----:B------:R-:W-:Y:S01]  /*0d10*/  @!P2 LOP3.LUT R21, RZ, R16, RZ, 0x33, !PT ;  /* 0x00000010ff15a212 */ /* 0x000fe200078e33ff */
[----:B------:R-:W-:-:S03]  /*0d20*/  IMAD R3, R3, R20, RZ ;  /* 0x0000001403037224 */ /* 0x000fc600078e02ff */
[----:B------:R-:W-:Y:S01]  /*0d30*/  IABS R17, R21 ;  /* 0x0000001500117213 */ /* 0x000fe20000000000 */
[----:B------:R-:W-:-:S04]  /*0d40*/  IMAD.HI.U32 R14, R15, R3, R14 ;  /* 0x000000030f0e7227 */ /* 0x000fc800078e000e */
[----:B------:R-:W-:Y:S02]  /*0d50*/  IMAD.MOV.U32 R3, RZ, RZ, R17 ;  /* 0x000000ffff037224 */ /* 0x000fe400078e0011 */
[----:B------:R-:W0:Y:S02]  /*0d60*/  I2F.RP R17, R19 ;  /* 0x0000001300117306 */ /* 0x000e240000209400 */
[----:B------:R-:W-:-:S04]  /*0d70*/  IMAD.HI.U32 R14, R14, R3, RZ ;  /* 0x000000030e0e7227 */ /* 0x000fc800078e00ff */
[----:B------:R-:W-:-:S04]  /*0d80*/  IMAD.MOV R15, RZ, RZ, -R14 ;  /* 0x000000ffff0f7224 */ /* 0x000fc800078e0a0e */
[C---:B------:R-:W-:Y:S01]  /*0d90*/  IMAD R3, R20.reuse, R15, R3 ;  /* 0x0000000f14037224 */ /* 0x040fe200078e0203 */
[----:B0-----:R-:W0:Y:S04]  /*0da0*/  MUFU.RCP R17, R17 ;  /* 0x0000001100117308 */ /* 0x001e280000001000 */
[----:B------:R-:W-:-:S13]  /*0db0*/  ISETP.GT.U32.AND P2, PT, R20, R3, PT ;  /* 0x000000031400720c */ /* 0x000fda0003f44070 */
[----:B------:R-:W-:Y:S02]  /*0dc0*/  @!P2 IMAD.IADD R3, R3, 0x1, -R20 ;  /* 0x000000010303a824 */ /* 0x000fe400078e0a14 */
[----:B------:R-:W-:Y:S01]  /*0dd0*/  @!P2 VIADD R14, R14, 0x1 ;  /* 0x000000010e0ea836 */ /* 0x000fe20000000000 */
[----:B------:R-:W-:Y:S01]  /*0de0*/  ISETP.NE.AND P2, PT, R12, RZ, PT ;  /* 0x000000ff0c00720c */ /* 0x000fe20003f45270 */
[----:B0-----:R-:W-:Y:S01]  /*0df0*/  VIADD R15, R17, 0xffffffe ;  /* 0x0ffffffe110f7836 */ /* 0x001fe20000000000 */
[----:B------:R-:W-:Y:S02]  /*0e00*/  ISETP.GE.U32.AND P0, PT, R3, R20, PT ;  /* 0x000000140300720c */ /* 0x000fe40003f06070 */
[----:B------:R-:W-:-:S03]  /*0e10*/  LOP3.LUT R3, R21, R12, RZ, 0x3c, !PT ;  /* 0x0000000c15037212 */ /* 0x000fc600078e3cff */
[----:B------:R-:W0:Y:S01]  /*0e20*/  F2I.FTZ.U32.TRUNC.NTZ R15, R15 ;  /* 0x0000000f000f7305 */ /* 0x000e22000021f000 */
[----:B------:R-:W-:-:S07]  /*0e30*/  ISETP.GE.AND P3, PT, R3, RZ, PT ;  /* 0x000000ff0300720c */ /* 0x000fce0003f66270 */
[----:B------:R-:W-:-:S04]  /*0e40*/  @P0 VIADD R14, R14, 0x1 ;  /* 0x000000010e0e0836 */ /* 0x000fc80000000000 */
[----:B------:R-:W-:Y:S02]  /*0e50*/  IMAD.MOV.U32 R23, RZ, RZ, R14 ;  /* 0x000000ffff177224 */ /* 0x000fe400078e000e */
[----:B0-----:R-:W-:Y:S02]  /*0e60*/  IMAD.MOV R14, RZ, RZ, -R15 ;  /* 0x000000ffff0e7224 */ /* 0x001fe400078e0a0f */
[----:B------:R-:W-:Y:S01]  /*0e70*/  @!P3 IMAD.MOV R23, RZ, RZ, -R23 ;  /* 0x000000ffff17b224 */ /* 0x000fe200078e0a17 */
[----:B------:R-:W-:Y:S01]  /*0e80*/  @!P2 LOP3.LUT R23, RZ, R12, RZ, 0x33, !PT ;  /* 0x0000000cff17a212 */ /* 0x000fe200078e33ff */
[----:B------:R-:W-:Y:S02]  /*0e90*/  IMAD R3, R14, R19, RZ ;  /* 0x000000130e037224 */ /* 0x000fe400078e02ff */
[----:B------:R-:W-:Y:S01]  /*0ea0*/  IMAD.MOV.U32 R14, RZ, RZ, RZ ;  /* 0x000000ffff0e7224 */ /* 0x000fe200078e00ff */
[----:B------:R-:W-:-:S03]  /*0eb0*/  IABS R17, R23 ;  /* 0x0000001700117213 */ /* 0x000fc60000000000 */
[----:B------:R-:W-:-:S04]  /*0ec0*/  IMAD.HI.U32 R14, R15, R3, R14 ;  /* 0x000000030f0e7227 */ /* 0x000fc800078e000e */
[----:B------:R-:W-:-:S04]  /*0ed0*/  IMAD.MOV.U32 R15, RZ, RZ, R17 ;  /* 0x000000ffff0f7224 */ /* 0x000fc800078e0011 */
[----:B------:R-:W-:-:S04]  /*0ee0*/  IMAD.HI.U32 R3, R14, R15, RZ ;  /* 0x0000000f0e037227 */ /* 0x000fc800078e00ff */
[----:B------:R-:W-:-:S04]  /*0ef0*/  IMAD.MOV R14, RZ, RZ, -R3 ;  /* 0x000000ffff0e7224 */ /* 0x000fc800078e0a03 */
[----:B------:R-:W-:Y:S02]  /*0f00*/  IMAD R14, R19, R14, R15 ;  /* 0x0000000e130e7224 */ /* 0x000fe400078e020f */
[----:B------:R-:W-:-:S03]  /*0f10*/  IMAD.MOV R15, RZ, RZ, -R23 ;  /* 0x000000ffff0f7224 */ /* 0x000fc600078e0a17 */
[----:B------:R-:W-:-:S13]  /*0f20*/  ISETP.GT.U32.AND P2, PT, R19, R14, PT ;  /* 0x0000000e1300720c */ /* 0x000fda0003f44070 */
[----:B------:R-:W-:Y:S02]  /*0f30*/  @!P2 IMAD.IADD R14, R14, 0x1, -R19 ;  /* 0x000000010e0ea824 */ /* 0x000fe400078e0a13 */
[----:B------:R-:W-:Y:S01]  /*0f40*/  @!P2 VIADD R3, R3, 0x1 ;  /* 0x000000010303a836 */ /* 0x000fe20000000000 */
[----:B------:R-:W-:Y:S02]  /*0f50*/  ISETP.NE.AND P2, PT, R22, RZ, PT ;  /* 0x000000ff1600720c */ /* 0x000fe40003f45270 */
[----:B------:R-:W-:Y:S02]  /*0f60*/  ISETP.GE.U32.AND P0, PT, R14, R19, PT ;  /* 0x000000130e00720c */ /* 0x000fe40003f06070 */
[----:B------:R-:W-:-:S04]  /*0f70*/  LOP3.LUT R14, R23, R22, RZ, 0x3c, !PT ;  /* 0x00000016170e7212 */ /* 0x000fc800078e3cff */
[----:B------:R-:W-:Y:S01]  /*0f80*/  ISETP.GE.AND P3, PT, R14, RZ, PT ;  /* 0x000000ff0e00720c */ /* 0x000fe20003f66270 */
[----:B------:R-:W-:-:S04]  /*0f90*/  IMAD.MOV R14, RZ, RZ, -R21 ;  /* 0x000000ffff0e7224 */ /* 0x000fc800078e0a15 */
[----:B------:R-:W-:Y:S02]  /*0fa0*/  IMAD R16, R16, R14, R5 ;  /* 0x0000000e10107224 */ /* 0x000fe400078e0205 */
[----:B------:R-:W-:Y:S02]  /*0fb0*/  @P0 VIADD R3, R3, 0x1 ;  /* 0x0000000103030836 */ /* 0x000fe40000000000 */
[----:B------:R-:W-:-:S04]  /*0fc0*/  IMAD R5, R12, R15, R21 ;  /* 0x0000000f0c057224 */ /* 0x000fc800078e0215 */
[----:B------:R-:W-:Y:S01]  /*0fd0*/  @!P3 IMAD.MOV R3, RZ, RZ, -R3 ;  /* 0x000000ffff03b224 */ /* 0x000fe200078e0a03 */
[----:B------:R-:W-:-:S05]  /*0fe0*/  @!P2 LOP3.LUT R3, RZ, R22, RZ, 0x33, !PT ;  /* 0x00000016ff03a212 */ /* 0x000fca00078e33ff */
[----:B------:R-:W-:-:S04]  /*0ff0*/  IMAD.MOV R17, RZ, RZ, -R3 ;  /* 0x000000ffff117224 */ /* 0x000fc800078e0a03 */
[----:B------:R-:W-:Y:S01]  /*1000*/  IMAD R22, R22, R17, R23 ;  /* 0x0000001116167224 */ /* 0x000fe200078e0217 */
[----:B------:R-:W-:Y:S06]  /*1010*/  @!P1 BRA `(.L_x_12) ;  /* 0x00000000000c9947 */ /* 0x000fec0003800000 */
[----:B------:R-:W-:Y:S01]  /*1020*/  UCGABAR_WAIT ;  /* 0x0000000000007dc7 */ /* 0x000fe20008000000 */
[----:B------:R-:W-:Y:S01]  /*1030*/  CCTL.IVALL ;  /* 0x00000000ff00798f */ /* 0x000fe20002000000 */
[----:B------:R-:W-:Y:S05]  /*1040*/  BRA `(.L_x_13) ;  /* 0x0000000000047947 */ /* 0x000fea0003800000 */
.L_x_12:
[----:B------:R-:W-:Y:S06]  /*1050*/  BAR.SYNC.DEFER_BLOCKING 0x0 ;  /* 0x0000000000007b1d */ /* 0x000fec0000010000 */
.L_x_13:
[----:B------:R-:W-:-:S13]  /*1060*/  ISETP.NE.AND P0, PT, R10, RZ, PT ;  /* 0x000000ff0a00720c */ /* 0x000fda0003f05270 */
[----:B------:R-:W-:Y:S05]  /*1070*/  @!P0 BRA `(.L_x_14) ;  /* 0x0000003400a88947 */ /* 0x000fea0003800000 */
[----:B------:R-:W-:-:S13]  /*1080*/  ISETP.NE.AND P0, PT, R10, 0x1, PT ;  /* 0x000000010a00780c */ /* 0x000fda0003f05270 */
[----:B------:R-:W-:Y:S05]  /*1090*/  @P0 EXIT ;  /* 0x000000000000094d */ /* 0x000fea0003800000 */
[----:B------:R-:W0:Y:S01]  /*10a0*/  LDC R9, c[0x0][0x294] ;  /* 0x0000a500ff097b82 */ /* 0x000e220000000800 */
[----:B------:R-:W-:Y:S01]  /*10b0*/  UMOV UR4, URZ ;  /* 0x0000003f00047c82 */ /* 0x000fe20008000000 */
[----:B------:R-:W-:Y:S02]  /*10c0*/  CS2R R54, SRZ ;  /* 0x0000000000367805 */ /* 0x000fe4000001ff00 */
[----:B------:R-:W-:Y:S02]  /*10d0*/  CS2R R24, SRZ ;  /* 0x0000000000187805 */ /* 0x000fe4000001ff00 */
[----:B------:R-:W-:Y:S02]  /*10e0*/  CS2R R26, SRZ ;  /* 0x00000000001a7805 */ /* 0x000fe4000001ff00 */
[----:B------:R-:W-:Y:S02]  /*10f0*/  CS2R R28, SRZ ;  /* 0x00000000001c7805 */ /* 0x000fe4000001ff00 */
[----:B------:R-:W-:-:S02]  /*1100*/  CS2R R30, SRZ ;  /* 0x00000000001e7805 */ /* 0x000fc4000001ff00 */
[----:B------:R-:W-:Y:S02]  /*1110*/  CS2R R32, SRZ ;  /* 0x0000000000207805 */ /* 0x000fe4000001ff00 */
        /* <DEDUP_REMOVED lines=10> */
[----:B0-----:R-:W-:-:S13]  /*11c0*/  ISETP.GE.AND P0, PT, R9, 0x1, PT ;  /* 0x000000010900780c */ /* 0x001fda0003f06270 */
[----:B------:R-:W-:Y:S05]  /*11d0*/  @!P0 BRA `(.L_x_15) ;  /* 0x0000000000a08947 */ /* 0x000fea0003800000 */
[----:B------:R-:W-:-:S04]  /*11e0*/  LOP3.LUT R8, R6, 0x1, RZ, 0xfc, !PT ;  /* 0x0000000106087812 */ /* 0x000fc800078efcff */
[----:B------:R-:W-:-:S13]  /*11f0*/  ISETP.NE.AND P0, PT, R8, 0x3, PT ;  /* 0x000000030800780c */ /* 0x000fda0003f05270 */
[----:B------:R-:W-:Y:S05]  /*1200*/  @!P0 BRA `(.L_x_16) ;  /* 0x0000000000048947 */ /* 0x000fea0003800000 */
[----:B------:R-:W-:Y:S01]  /*1210*/  BPT.TRAP 0x1 ;  /* 0x000000040000795c */ /* 0x000fe20000300000 */
.L_x_16:
[----:B------:R-:W0:Y:S01]  /*1220*/  S2UR UR5, SR_CgaCtaId ;  /* 0x00000000000579c3 */ /* 0x000e220000008800 */
[----:B------:R-:W-:Y:S01]  /*1230*/  SHF.L.U32 R8, RZ, 0x1f, RZ ;  /* 0x0000001fff087819 */ /* 0x000fe200000006ff */
[----:B------:R-:W-:Y:S02]  /*1240*/  UMOV UR4, 0x400 ;  /* 0x0000040000047882 */ /* 0x000fe40000000000 */
[----:B0-----:R-:W-:-:S12]  /*1250*/  ULEA UR4, UR5, UR4, 0x18 ;  /* 0x0000000405047291 */ /* 0x001fd8000f8ec03f */
.L_x_17:
[----:B0-----:R-:W-:-:S04]  /*1260*/  IMAD.U32 R11, RZ, RZ, UR4 ;  /* 0x00000004ff0b7e24 */ /* 0x001fc8000f8e00ff */
[----:B------:R0:W1:Y:S03]  /*1270*/  SYNCS.PHASECHK.TRANS64.TRYWAIT P0, [R11+URZ+0x38000], R8 ;  /* 0x038000080b0075a7 */ /* 0x000066000800017f */
[----:B-1----:R-:W-:Y:S05]  /*1280*/  @!P0 NANOSLEEP.SYNCS 0x989680 ;  /* 0x009896800000895d */ /* 0x002fea0003900000 */
[----:B------:R-:W1:Y:S02]  /*1290*/  @!P0 SYNCS.PHASECHK.TRANS64 P0, [R11+URZ+0x38000], R8 ;  /* 0x038000080b0085a7 */ /* 0x000e64000800007f */
[----:B-1----:R-:W-:Y:S05]  /*12a0*/  @!P0 BRA `(.L_x_17) ;  /* 0xfffffffc00ec8947 */ /* 0x002fea000383ffff */
[----:B------:R-:W-:Y:S01]  /*12b0*/  UIADD3 UR5, UR4, 0x1c000, URZ ;  /* 0x0001c00004057890 */ /* 0x000fe2000fffe03f */
[----:B------:R-:W-:Y:S01]  /*12c0*/  WARPGROUP.ARRIVE ;  /* 0x00000000000079c5 */ /* 0x000fe20000000000 */
[----:B------:R-:W-:Y:S02]  /*12d0*/  USHF.R.U32.HI UR4, URZ, 0x4, UR4 ;  /* 0x000000043f047899 */ /* 0x000fe40008011604 */
[----:B------:R-:W-:Y:S02]  /*12e0*/  USHF.R.U32.HI UR5, URZ, 0x4, UR5 ;  /* 0x000000043f057899 */ /* 0x000fe40008011605 */
[----:B------:R-:W-:Y:S02]  /*12f0*/  ULOP3.LUT UR8, UR4, 0x3fff, URZ, 0xc0, !UPT ;  /* 0x00003fff04087892 */ /* 0x000fe4000f8ec03f */
[----:B------:R-:W-:Y:S01]  /*1300*/  ULOP3.LUT UR9, UR5, 0x3fff, URZ, 0xc0, !UPT ;  /* 0x00003fff05097892 */ /* 0x000fe2000f8ec03f */
[----:B------:R-:W-:Y:S02]  /*1310*/  UMOV UR7, 0x40000040 ;  /* 0x4000004000077882 */ /* 0x000fe40000000000 */
[----:B------:R-:W-:-:S02]  /*1320*/  UMOV UR5, 0x40000040 ;  /* 0x4000004000057882 */ /* 0x000fc40000000000 */
[----:B------:R-:W-:Y:S02]  /*1330*/  UMOV UR4, UR8 ;  /* 0x0000000800047c82 */ /* 0x000fe40008000000 */
[----:B------:R-:W-:Y:S02]  /*1340*/  UMOV UR6, UR9 ;  /* 0x0000000900067c82 */ /* 0x000fe40008000000 */
[----:B------:R-:W-:Y:S01]  /*1350*/  HGMMA.64x64x16.F32.BF16 R24, gdesc[UR4].tnspA.tnspB, RZ, !UPT ;  /* 0x60e00000041879f0 */ /* 0x000fe2000c7018ff */
[----:B------:R-:W-:Y:S02]  /*1360*/  UIADD3 UR4, UR8, 0x80, URZ ;  /* 0x0000008008047890 */ /* 0x000fe4000fffe03f */
[----:B------:R-:W-:Y:S01]  /*1370*/  UIADD3 UR6, UR9, 0x80, URZ ;  /* 0x0000008009067890 */ /* 0x000fe2000fffe03f */
[----:B------:R-:W-:Y:S01]  /*1380*/  UMOV UR5, 0x40000040 ;  /* 0x4000004000057882 */ /* 0x000fe20000000000 */
[----:B------:R-:W-:-:S07]  /*1390*/  UMOV UR7, 0x40000040 ;  /* 0x4000004000077882 */ /* 0x000fce0000000000 */
[----:B------:R-:W-:Y:S01]  /*13a0*/  HGMMA.64x64x16.F32.BF16 R24, gdesc[UR4].tnspA.tnspB, R24 ;  /* 0x60e00000041879f0 */ /* 0x000fe20008701818 */
        /* <DEDUP_REMOVED lines=9> */
[----:B------:R-:W-:Y:S01]  /*1440*/  HGMMA.64x64x16.F32.BF16 R24, gdesc[UR4].tnspA.tnspB, R24, gsb0 ;  /* 0x60e00000041879f0 */ /* 0x000fe20008001818 */
[----:B------:R-:W-:-:S05]  /*1450*/  UMOV UR4, 0x1 ;  /* 0x0000000100047882 */ /* 0x000fca0000000000 */
.L_x_15:
[----:B0-----:R-:W-:-:S05]  /*1460*/  VIADD R8, R9, 0x3f ;  /* 0x0000003f09087836 */ /* 0x001fca0000000000 */
[----:B------:R-:W-:-:S04]  /*1470*/  SHF.R.S32.HI R9, RZ, 0x1f, R8 ;  /* 0x0000001fff097819 */ /* 0x000fc80000011408 */
[----:B------:R-:W-:-:S04]  /*1480*/  LEA.HI R9, R9, R8, RZ, 0x6 ;  /* 0x0000000809097211 */ /* 0x000fc800078f30ff */
[----:B------:R-:W-:-:S04]  /*1490*/  SHF.R.S32.HI R9, RZ, 0x6, R9 ;  /* 0x00000006ff097819 */ /* 0x000fc80000011409 */
[----:B------:R-:W-:-:S05]  /*14a0*/  VIMNMX R8, R9, 0x1, PT ;  /* 0x0000000109087848 */ /* 0x000fca0003fe0100 */
[----:B------:R-:W-:-:S05]  /*14b0*/  IMAD.IADD R8, R9, 0x1, -R8 ;  /* 0x0000000109087824 */ /* 0x000fca00078e0a08 */
[----:B------:R-:W-:-:S13]  /*14c0*/  ISETP.GE.AND P0, PT, R8, 0x1, PT ;  /* 0x000000010800780c */ /* 0x000fda0003f06270 */
[----:B------:R-:W-:Y:S05]  /*14d0*/  @!P0 BRA `(.L_x_18) ;  /* 0x0000000400108947 */ /* 0x000fea0003800000 */
[----:B------:R-:W0:Y:S01]  /*14e0*/  S2UR UR6, SR_CgaCtaId ;  /* 0x00000000000679c3 */ /* 0x000e220000008800 */
[----:B------:R-:W-:Y:S01]  /*14f0*/  UMOV UR5, 0x400 ;  /* 0x0000040000057882 */ /* 0x000fe20000000000 */
[----:B------:R-:W-:Y:S01]  /*1500*/  LOP3.LUT R13, R6, 0x1, RZ, 0xfc, !PT ;  /* 0x00000001060d7812 */ /* 0x000fe200078efcff */
[----:B------:R-:W-:Y:S01]  /*1510*/  IMAD.MOV.U32 R12, RZ, RZ, RZ ;  /* 0x000000ffff0c7224 */ /* 0x000fe200078e00ff */
[----:B------:R-:W-:Y:S01]  /*1520*/  UISETP.NE.U32.AND UP0, UPT, UR4, URZ, UPT ;  /* 0x0000003f0400728c */ /* 0x000fe2000bf05070 */
[----:B------:R-:W-:Y:S01]  /*1530*/  IMAD.MOV.U32 R9, RZ, RZ, RZ ;  /* 0x000000ffff097224 */ /* 0x000fe200078e00ff */
[----:B0-----:R-:W-:-:S04]  /*1540*/  ULEA UR7, UR6, UR5, 0x18 ;  /* 0x0000000506077291 */ /* 0x001fc8000f8ec03f */
[----:B------:R-:W-:Y:S02]  /*1550*/  UIADD3 UR6, UR7, 0x1c000, URZ ;  /* 0x0001c00007067890 */ /* 0x000fe4000fffe03f */
[----:B------:R-:W-:Y:S02]  /*1560*/  USHF.R.U32.HI UR5, URZ, 0x4, UR7 ;  /* 0x000000043f057899 */ /* 0x000fe40008011607 */
[----:B------:R-:W-:Y:S02]  /*1570*/  USHF.R.U32.HI UR6, URZ, 0x4, UR6 ;  /* 0x000000043f067899 */ /* 0x000fe40008011606 */
[----:B------:R-:W-:Y:S02]  /*1580*/  ULOP3.LUT UR14, UR5, 0x3fff, URZ, 0xc0, !UPT ;  /* 0x00003fff050e7892 */ /* 0x000fe4000f8ec03f */
[----:B------:R-:W-:-:S12]  /*1590*/  ULOP3.LUT UR15, UR6, 0x3fff, URZ, 0xc0, !UPT ;  /* 0x00003fff060f7892 */ /* 0x000fd8000f8ec03f */
.L_x_23:
[----:B------:R-:W-:-:S13]  /*15a0*/  ISETP.NE.AND P1, PT, R13, 0x3, PT ;  /* 0x000000030d00780c */ /* 0x000fda0003f25270 */
[----:B------:R-:W-:Y:S05]  /*15b0*/  @!P1 BRA `(.L_x_19) ;  /* 0x0000000000049947 */ /* 0x000fea0003800000 */
[----:B------:R-:W-:Y:S01]  /*15c0*/  BPT.TRAP 0x1 ;  /* 0x000000040000795c */ /* 0x000fe20000300000 */
.L_x_19:
[----:B------:R-:W-:Y:S01]  /*15d0*/  SHF.L.U32 R10, R12, 0x1f, RZ ;  /* 0x0000001f0c0a7819 */ /* 0x000fe200000006ff */
[----:B------:R-:W-:-:S12]  /*15e0*/  ULEA UR5, UR4, UR7, 0x3 ;  /* 0x0000000704057291 */ /* 0x000fd8000f8e183f */
.L_x_20:
[----:B0-----:R-:W-:-:S04]  /*15f0*/  IMAD.U32 R11, RZ, RZ, UR5 ;  /* 0x00000005ff0b7e24 */ /* 0x001fc8000f8e00ff */
[----:B------:R0:W1:Y:S03]  /*1600*/  SYNCS.PHASECHK.TRANS64.TRYWAIT P0, [R11+URZ+0x38000], R10 ;  /* 0x0380000a0b0075a7 */ /* 0x000066000800017f */
[----:B-1----:R-:W-:Y:S05]  /*1610*/  @!P0 NANOSLEEP.SYNCS 0x989680 ;  /* 0x009896800000895d */ /* 0x002fea0003900000 */
[----:B------:R-:W1:Y:S02]  /*1620*/  @!P0 SYNCS.PHASECHK.TRANS64 P0, [R11+URZ+0x38000], R10 ;  /* 0x0380000a0b0085a7 */ /* 0x000e64000800007f */
[----:B-1----:R-:W-:Y:S05]  /*1630*/  @!P0 BRA `(.L_x_20) ;  /* 0xfffffffc00ec8947 */ /* 0x002fea000383ffff */
[----:B------:R-:W-:Y:S01]  /*1640*/  ULEA UR5, UR4, UR14, 0x9 ;  /* 0x0000000e04057291 */ /* 0x000fe2000f8e483f */
[----:B------:R-:W-:Y:S01]  /*1650*/  WARPGROUP.ARRIVE ;  /* 0x00000000000079c5 */ /* 0x000fe20000000000 */
[----:B------:R-:W-:Y:S01]  /*1660*/  ULEA UR6, UR4, UR15, 0x9 ;  /* 0x0000000f04067291 */ /* 0x000fe2000f8e483f */
[----:B------:R-:W-:Y:S01]  /*1670*/  UMOV UR9, 0x40000040 ;  /* 0x4000004000097882 */ /* 0x000fe20000000000 */
[----:B------:R-:W-:-:S03]  /*1680*/  UMOV UR11, 0x40000040 ;  /* 0x40000040000b7882 */ /* 0x000fc60000000000 */
[----:B------:R-:W-:Y:S02]  /*1690*/  UMOV UR8, UR5 ;  /* 0x0000000500087c82 */ /* 0x000fe40008000000 */
[----:B------:R-:W-:Y:S02]  /*16a0*/  UMOV UR10, UR6 ;  /* 0x00000006000a7c82 */ /* 0x000fe40008000000 */
[----:B------:R-:W-:Y:S01]  /*16b0*/  HGMMA.64x64x16.F32.BF16 R24, gdesc[UR8].tnspA.tnspB, R24, UP0 ;  /* 0x60e00000081879f0 */ /* 0x000fe2000bf01818 */
        /* <DEDUP_REMOVED lines=14> */
[----:B------:R-:W-:Y:S03]  /*17a0*/  HGMMA.64x64x16.F32.BF16 R24, gdesc[UR8].tnspA.tnspB, R24, gsb0 ;  /* 0x60e00000081879f0 */ /* 0x000fe60008001818 */
[----:B------:R-:W-:Y:S02]  /*17b0*/  WARPGROUP.DEPBAR.LE gsb0, 0x1 ;  /* 0x00008000000079c5 */ /* 0x000fe40000010100 */
[----:B------:R-:W-:Y:S05]  /*17c0*/  @!P1 BRA `(.L_x_21) ;  /* 0x0000000000049947 */ /* 0x000fea0003800000 */
[----:B------:R-:W-:Y:S01]  /*17d0*/  BPT.TRAP 0x1 ;  /* 0x000000040000795c */ /* 0x000fe20000300000 */
.L_x_21:
[----:B------:R-:W-:-:S13]  /*17e0*/  ISETP.NE.AND P0, PT, R7, RZ, PT ;  /* 0x000000ff0700720c */ /* 0x000fda0003f05270 */
[----:B0-----:R-:W-:-:S05]  /*17f0*/  @P0 LEA R10, R9, UR7, 0x3 ;  /* 0x00000007090a0c11 */ /* 0x001fca000f8e18ff */
[----:B------:R-:W-:-:S05]  /*1800*/  @P0 VIADD R11, R10, 0x38070 ;  /* 0x000380700a0b0836 */ /* 0x000fca0000000000 */
[----:B------:R-:W-:-:S04]  /*1810*/  @P0 PRMT R11, R4, 0x654, R11 ;  /* 0x00000654040b0816 */ /* 0x000fc8000000000b */
[----:B------:R0:W-:Y:S01]  /*1820*/  @P0 SYNCS.ARRIVE.TRANS64.RED.A1T0 RZ, [R11+URZ], RZ ;  /* 0x000000ff0bff09a7 */ /* 0x0001e2000810043f */
[----:B------:R-:W-:-:S13]  /*1830*/  ISETP.GT.U32.AND P0, PT, R6, 0x1, PT ;  /* 0x000000010600780c */ /* 0x000fda0003f04070 */
[----:B0-----:R-:W-:Y:S05]  /*1840*/  @P0 BRA `(.L_x_22) ;  /* 0x0000000000040947 */ /* 0x001fea0003800000 */
[----:B------:R-:W-:Y:S01]  /*1850*/  BPT.TRAP 0x1 ;  /* 0x000000040000795c */ /* 0x000fe20000300000 */
.L_x_22:
[----:B------:R-:W-:Y:S01]  /*1860*/  UIADD3 UR4, UR4, 0x1, URZ ;  /* 0x0000000104047890 */ /* 0x000fe2000fffe03f */
[C---:B------:R-:W-:Y:S01]  /*1870*/  ISETP.GT.AND P1, PT, R8.reuse, 0x1, PT ;  /* 0x000000010800780c */ /* 0x040fe20003f24270 */
[----:B------:R-:W-:Y:S02]  /*1880*/  VIADD R9, R9, 0x1 ;  /* 0x0000000109097836 */ /* 0x000fe40000000000 */
[----:B------:R-:W-:Y:S01]  /*1890*/  UISETP.NE.AND UP0, UPT, UR4, 0xe, UPT ;  /* 0x0000000e0400788c */ /* 0x000fe2000bf05270 */
[----:B------:R-:W-:Y:S02]  /*18a0*/  VIADD R8, R8, 0xffffffff ;  /* 0xffffffff08087836 */ /* 0x000fe40000000000 */
[C---:B------:R-:W-:Y:S01]  /*18b0*/  ISETP.NE.AND P0, PT, R9.reuse, 0xe, PT ;  /* 0x0000000e0900780c */ /* 0x040fe20003f05270 */
[----:B------:R-:W-:Y:S02]  /*18c0*/  USEL UR5, URZ, 0x1, UP0 ;  /* 0x000000013f057887 */ /* 0x000fe40008000000 */
[----:B------:R-:W-:Y:S01]  /*18d0*/  USEL UR4, UR4, URZ, UP0 ;  /* 0x0000003f04047287 */ /* 0x000fe20008000000 */
[----:B------:R-:W-:Y:S01]  /*18e0*/  SEL R9, R9, RZ, P0 ;  /* 0x000000ff09097207 */ /* 0x000fe20000000000 */
[----:B------:R-:W-:-:S02]  /*18f0*/  UPLOP3.LUT UP0, UPT, UPT, UPT, UPT, 0x80, 0x0 ;  /* 0x000000000000789c */ /* 0x000fc40003f0f070 */
[----:B------:R-:W-:Y:S01]  /*1900*/  LOP3.LUT R12, R12, UR5, RZ, 0x3c, !PT ;  /* 0x000000050c0c7c12 */ /* 0x000fe2000f8e3cff */
[----:B------:R-:W-:Y:S08]  /*1910*/  @P1 BRA `(.L_x_23) ;  /* 0xfffffffc00201947 */ /* 0x000ff0000383ffff */
.L_x_18:
[----:B------:R-:W0:Y:S01]  /*1920*/  LDC R8, c[0x0][0x294] ;  /* 0x0000a500ff087b82 */ /* 0x000e220000000800 */
[----:B------:R-:W-:Y:S02]  /*1930*/  WARPGROUP.DEPBAR.LE gsb0, 0x0 ;  /* 0x00008000000079c5 */ /* 0x000fe40000010000 */
[----:B0-----:R-:W-:-:S13]  /*1940*/  ISETP.GE.AND P0, PT, R8, 0x1, PT ;  /* 0x000000010800780c */ /* 0x001fda0003f06270 */
[----:B------:R-:W-:Y:S05]  /*1950*/  @!P0 BRA `(.L_x_24) ;  /* 0x0000000000708947 */ /* 0x000fea0003800000 */
[----:B------:R-:W-:-:S04]  /*1960*/  LOP3.LUT R9, R6, 0x1, RZ, 0xfc, !PT ;  /* 0x0000000106097812 */ /* 0x000fc800078efcff */
[----:B------:R-:W-:-:S13]  /*1970*/  ISETP.NE.AND P0, PT, R9, 0x3, PT ;  /* 0x000000030900780c */ /* 0x000fda0003f05270 */
[----:B------:R-:W-:Y:S05]  /*1980*/  @!P0 BRA `(.L_x_25) ;  /* 0x0000000000048947 */ /* 0x000fea0003800000 */
[----:B------:R-:W-:Y:S01]  /*1990*/  BPT.TRAP 0x1 ;  /* 0x000000040000795c */ /* 0x000fe20000300000 */
.L_x_25:
[----:B------:R-:W-:Y:S01]  /*19a0*/  ISETP.NE.AND P0, PT, R7, RZ, PT ;  /* 0x000000ff0700720c */ /* 0x000fe20003f05270 */
[----:B------:R-:W-:Y:S01]  /*19b0*/  BSSY B0, `(.L_x_26) ;  /* 0x0000014000007945 */ /* 0x000fe20003800000 */
[----:B------:R-:W-:-:S11]  /*19c0*/  ISETP.GT.U32.AND P1, PT, R6, 0x1, PT ;  /* 0x000000010600780c */ /* 0x000fd60003f24070 */
[----:B------:R-:W-:Y:S05]  /*19d0*/  @!P0 BRA `(.L_x_27) ;  /* 0x0000000000448947 */ /* 0x000fea0003800000 */
[----:B------:R-:W-:Y:S01]  /*19e0*/  VIADD R8, R8, 0x3f ;  /* 0x0000003f08087836 */ /* 0x000fe20000000000 */
[----:B------:R-:W0:Y:S04]  /*19f0*/  S2R R10, SR_CgaCtaId ;  /* 0x00000000000a7919 */ /* 0x000e280000008800 */
[----:B------:R-:W-:-:S04]  /*1a00*/  SHF.R.S32.HI R7, RZ, 0x1f, R8 ;  /* 0x0000001fff077819 */ /* 0x000fc80000011408 */
[----:B------:R-:W-:-:S04]  /*1a10*/  LEA.HI R7, R7, R8, RZ, 0x6 ;  /* 0x0000000807077211 */ /* 0x000fc800078f30ff */
[----:B------:R-:W-:-:S04]  /*1a20*/  SHF.R.S32.HI R7, RZ, 0x6, R7 ;  /* 0x00000006ff077819 */ /* 0x000fc80000011407 */
[----:B------:R-:W-:-:S05]  /*1a30*/  VIMNMX R6, R7, 0x1, PT ;  /* 0x0000000107067848 */ /* 0x000fca0003fe0100 */
[----:B------:R-:W-:-:S05]  /*1a40*/  IMAD.IADD R9, R7, 0x1, -R6 ;  /* 0x0000000107097824 */ /* 0x000fca00078e0a06 */
[----:B------:R-:W-:-:S05]  /*1a50*/  SHF.R.U32.HI R6, RZ, 0x1, R9 ;  /* 0x00000001ff067819 */ /* 0x000fca0000011609 */
[----:B------:R-:W-:-:S05]  /*1a60*/  IMAD.WIDE.U32 R6, R6, -0x6db6db6d, RZ ;  /* 0x9249249306067825 */ /* 0x000fca00078e00ff */
[----:B------:R-:W-:Y:S02]  /*1a70*/  SHF.R.U32.HI R6, RZ, 0x2, R7 ;  /* 0x00000002ff067819 */ /* 0x000fe40000011607 */
[----:B------:R-:W-:-:S03]  /*1a80*/  MOV R7, 0x400 ;  /* 0x0000040000077802 */ /* 0x000fc60000000f00 */
[----:B------:R-:W-:Y:S01]  /*1a90*/  IMAD R6, R6, -0xe, R9 ;  /* 0xfffffff206067824 */ /* 0x000fe200078e0209 */
[----:B0-----:R-:W-:-:S05]  /*1aa0*/  LEA R7, R10, R7, 0x18 ;  /* 0x000000070a077211 */ /* 0x001fca00078ec0ff */
[----:B------:R-:W-:-:S04]  /*1ab0*/  IMAD R6, R6, 0x8, R7 ;  /* 0x0000000806067824 */ /* 0x000fc800078e0207 */
[----:B------:R-:W-:-:S05]  /*1ac0*/  VIADD R7, R6, 0x38070 ;  /* 0x0003807006077836 */ /* 0x000fca0000000000 */
[----:B------:R-:W-:-:S04]  /*1ad0*/  PRMT R7, R4, 0x654, R7 ;  /* 0x0000065404077816 */ /* 0x000fc80000000007 */
[----:B------:R0:W-:Y:S03]  /*1ae0*/  SYNCS.ARRIVE.TRANS64.RED.A1T0 RZ, [R7+URZ], RZ ;  /* 0x000000ff07ff79a7 */ /* 0x0001e6000810043f */
.L_x_27:
[----:B------:R-:W-:Y:S05]  /*1af0*/  BSYNC B0 ;  /* 0x0000000000007941 */ /* 0x000fea0003800000 */
.L_x_26:
[----:B------:R-:W-:Y:S05]  /*1b00*/  @P1 BRA `(.L_x_24) ;  /* 0x0000000000041947 */ /* 0x000fea0003800000 */
[----:B------:R-:W-:Y:S01]  /*1b10*/  BPT.TRAP 0x1 ;  /* 0x000000040000795c */ /* 0x000fe20000300000 */
.L_x_24:
[----:B------:R-:W0:Y:S01]  /*1b20*/  S2R R4, SR_TID.X ;  /* 0x0000000000047919 */ /* 0x000e220000002100 */
[----:B------:R-:W1:Y:S01]  /*1b30*/  LDC.64 R8, c[0x0][0x280] ;  /* 0x0000a000ff087b82 */ /* 0x000e620000000a00 */
[----:B------:R-:W4:Y:S07]  /*1b40*/  S2R R15, SR_CTAID.X ;  /* 0x00000000000f7919 */ /* 0x000f2e0000002500 */
[----:B------:R-:W1:Y:S01]  /*1b50*/  LDC.64 R60, c[0x0][0x658] ;  /* 0x00019600ff3c7b82 */ /* 0x000e620000000a00 */
[----:B0-----:R-:W-:-:S04]  /*1b60*/  SHF.R.S32.HI R7, RZ, 0x1f, R4 ;  /* 0x0000001fff077819 */ /* 0x001fc80000011404 */
[----:B------:R-:W-:-:S04]  /*1b70*/  LEA.HI R7, R7, R4, RZ, 0x7 ;  /* 0x0000000407077211 */ /* 0x000fc800078f38ff */
[----:B------:R-:W-:-:S05]  /*1b80*/  LOP3.LUT R7, R7, 0xffffff80, RZ, 0xc0, !PT ;  /* 0xffffff8007077812 */ /* 0x000fca00078ec0ff */
[----:B------:R-:W-:-:S05]  /*1b90*/  IMAD.IADD R13, R4, 0x1, -R7 ;  /* 0x00000001040d7824 */ /* 0x000fca00078e0a07 */
[----:B------:R-:W-:-:S04]  /*1ba0*/  SHF.R.S32.HI R6, RZ, 0x1f, R13 ;  /* 0x0000001fff067819 */ /* 0x000fc8000001140d */
[CC--:B------:R-:W-:Y:S02]  /*1bb0*/  LEA.HI R4, R6.reuse, R13.reuse, RZ, 0x2 ;  /* 0x0000000d06047211 */ /* 0x0c0fe400078f10ff */
[----:B------:R-:W-:Y:S02]  /*1bc0*/  LEA.HI R23, R6, R13, RZ, 0x5 ;  /* 0x0000000d06177211 */ /* 0x000fe400078f28ff */
[--C-:B------:R-:W-:Y:S02]  /*1bd0*/  SHF.R.S32.HI R10, RZ, 0x2, R4.reuse ;  /* 0x00000002ff0a7819 */ /* 0x100fe40000011404 */
[----:B------:R-:W-:Y:S02]  /*1be0*/  SHF.R.S32.HI R7, RZ, 0x1f, R4 ;  /* 0x0000001fff077819 */ /* 0x000fe40000011404 */
[----:B------:R-:W-:Y:S02]  /*1bf0*/  LOP3.LUT R56, R4, 0xfffffffc, RZ, 0xc0, !PT ;  /* 0xfffffffc04387812 */ /* 0x000fe400078ec0ff */
[----:B------:R-:W-:-:S02]  /*1c00*/  LEA.HI R7, R7, R10, RZ, 0x3 ;  /* 0x0000000a07077211 */ /* 0x000fc400078f18ff */
[----:B------:R-:W-:Y:S01]  /*1c10*/  SHF.R.S32.HI R23, RZ, 0x5, R23 ;  /* 0x00000005ff177819 */ /* 0x000fe20000011417 */
[----:B------:R-:W-:Y:S01]  /*1c20*/  IMAD.IADD R56, R13, 0x1, -R56 ;  /* 0x000000010d387824 */ /* 0x000fe200078e0a38 */
[----:B------:R-:W-:-:S03]  /*1c30*/  LOP3.LUT R7, R7, 0xfffffff8, RZ, 0xc0, !PT ;  /* 0xfffffff807077812 */ /* 0x000fc600078ec0ff */
[----:B------:R-:W-:Y:S02]  /*1c40*/  IMAD.SHL.U32 R14, R56, 0x2, RZ ;  /* 0x00000002380e7824 */ /* 0x000fe400078e00ff */
[----:B------:R-:W-:Y:S02]  /*1c50*/  IMAD.IADD R10, R10, 0x1, -R7 ;  /* 0x000000010a0a7824 */ /* 0x000fe400078e0a07 */
[----:B----4-:R-:W-:-:S03]  /*1c60*/  IMAD.SHL.U32 R7, R15, 0x40, RZ ;  /* 0x000000400f077824 */ /* 0x010fc600078e00ff */
[--C-:B------:R-:W-:Y:S02]  /*1c70*/  SHF.R.S32.HI R11, RZ, 0x1f, R10.reuse ;  /* 0x0000001fff0b7819 */ /* 0x100fe4000001140a */
[----:B-1----:R-:W-:Y:S01]  /*1c80*/  ISETP.GE.AND P0, PT, R7, R8, PT ;  /* 0x000000080700720c */ /* 0x002fe20003f06270 */
[----:B------:R-:W-:-:S04]  /*1c90*/  IMAD.WIDE R12, R23, 0x10, R10 ;  /* 0x00000010170c7825 */ /* 0x000fc800078e020a */
[----:B------:R-:W-:Y:S01]  /*1ca0*/  IMAD.WIDE R12, R15, 0x40, R12 ;  /* 0x000000400f0c7825 */ /* 0x000fe200078e020c */
[----:B------:R-:W-:-:S07]  /*1cb0*/  SHF.R.S32.HI R15, RZ, 0x1f, R14 ;  /* 0x0000001fff0f7819 */ /* 0x000fce000001140e */
[----:B------:R-:W-:Y:S05]  /*1cc0*/  @P0 EXIT ;  /* 0x000000000000094d */ /* 0x000fea0003800000 */
[----:B------:R-:W-:Y:S01]  /*1cd0*/  ULDC UR4, c[0x0][0x288] ;  /* 0x0000a20000047ab9 */ /* 0x000fe20000000800 */
[----:B------:R-:W-:Y:S01]  /*1ce0*/  IMAD.SHL.U32 R4, R16, 0x40, RZ ;  /* 0x0000004010047824 */ /* 0x000fe200078e00ff */
[----:B------:R-:W-:Y:S01]  /*1cf0*/  ISETP.GE.AND P0, PT, R5, UR4, PT ;  /* 0x0000000405007c0c */ /* 0x000fe2000bf06270 */
[-C--:B------:R-:W-:Y:S01]  /*1d00*/  IMAD.WIDE.U32 R18, R12, R60.reuse, R14 ;  /* 0x0000003c0c127225 */ /* 0x080fe200078e000e */
[----:B------:R-:W-:Y:S01]  /*1d10*/  SHF.R.S32.HI R17, RZ, 0x1f, R5 ;  /* 0x0000001fff117819 */ /* 0x000fe20000011405 */
[----:B------:R-:W-:Y:S01]  /*1d20*/  ULDC.64 UR4, c[0x0][0x660] ;  /* 0x0001980000047ab9 */ /* 0x000fe20000000a00 */
[C---:B------:R-:W-:Y:S01]  /*1d30*/  ISETP.GE.OR P0, PT, R4.reuse, R9, P0 ;  /* 0x000000090400720c */ /* 0x040fe20000706670 */
[----:B------:R-:W-:Y:S01]  /*1d40*/  IMAD R16, R13, R60, RZ ;  /* 0x0000003c0d107224 */ /* 0x000fe200078e02ff */
[----:B------:R-:W-:Y:S02]  /*1d50*/  SHF.R.S32.HI R6, RZ, 0x1f, R4 ;  /* 0x0000001fff067819 */ /* 0x000fe40000011404 */
[----:B------:R-:W-:Y:S01]  /*1d60*/  IADD3 R20, P1, R4, R18, RZ ;  /* 0x0000001204147210 */ /* 0x000fe20007f3e0ff */
[----:B------:R-:W-:-:S02]  /*1d70*/  IMAD R21, R12, R61, R16 ;  /* 0x0000003d0c157224 */ /* 0x000fc400078e0210 */
[----:B------:R-:W-:-:S03]  /*1d80*/  IMAD R16, R17, UR4, RZ ;  /* 0x0000000411107c24 */ /* 0x000fc6000f8e02ff */
[----:B------:R-:W-:-:S03]  /*1d90*/  IADD3.X R21, R6, R19, R21, P1, !PT ;  /* 0x0000001306157210 */ /* 0x000fc60000ffe415 */
[----:B------:R-:W-:Y:S05]  /*1da0*/  @P0 EXIT ;  /* 0x000000000000094d */ /* 0x000fea0003800000 */
[----:B------:R-:W-:Y:S01]  /*1db0*/  ULDC UR6, c[0x0][0x28c] ;  /* 0x0000a30000067ab9 */ /* 0x000fe20000000800 */
[----:B------:R-:W-:Y:S01]  /*1dc0*/  SHF.R.S32.HI R18, RZ, 0x1f, R3 ;  /* 0x0000001fff127819 */ /* 0x000fe20000011403 */
[C---:B------:R-:W-:Y:S01]  /*1dd0*/  IMAD R19, R5.reuse, UR5, R16 ;  /* 0x0000000505137c24 */ /* 0x040fe2000f8e0210 */
[----:B------:R-:W-:Y:S01]  /*1de0*/  ISETP.GE.AND P0, PT, R22, UR6, PT ;  /* 0x0000000616007c0c */ /* 0x000fe2000bf06270 */
[----:B------:R-:W-:Y:S01]  /*1df0*/  ULDC UR6, c[0x0][0x290] ;  /* 0x0000a40000067ab9 */ /* 0x000fe20000000800 */
[----:B------:R-:W-:Y:S01]  /*1e00*/  IMAD.WIDE.U32 R20, R5, UR4, R20 ;  /* 0x0000000405147c25 */ /* 0x000fe2000f8e0014 */
[----:B------:R-:W-:Y:S01]  /*1e10*/  ULDC.64 UR4, c[0x0][0x670] ;  /* 0x00019c0000047ab9 */ /* 0x000fe20000000a00 */
[----:B------:R-:W-:Y:S02]  /*1e20*/  ISETP.GE.OR P0, PT, R3, UR6, P0 ;  /* 0x0000000603007c0c */ /* 0x000fe40008706670 */
[----:B------:R-:W-:Y:S02]  /*1e30*/  IMAD.IADD R21, R21, 0x1, R19 ;  /* 0x0000000115157824 */ /* 0x000fe400078e0213 */
[----:B------:R-:W-:-:S02]  /*1e40*/  IMAD R16, R18, UR4, RZ ;  /* 0x0000000412107c24 */ /* 0x000fc4000f8e02ff */
[----:B------:R-:W-:-:S04]  /*1e50*/  IMAD.WIDE.U32 R20, R3, UR4, R20 ;  /* 0x0000000403147c25 */ /* 0x000fc8000f8e0014 */
[----:B------:R-:W-:Y:S01]  /*1e60*/  IMAD R19, R3, UR5, R16 ;  /* 0x0000000503137c24 */ /* 0x000fe2000f8e0210 */
[----:B------:R-:W-:Y:S01]  /*1e70*/  SHF.R.S32.HI R16, RZ, 0x1f, R22 ;  /* 0x0000001fff107819 */ /* 0x000fe20000011416 */
[----:B------:R-:W-:Y:S01]  /*1e80*/  IMAD R23, R23, -0x10, -R7 ;  /* 0xfffffff017177824 */ /* 0x000fe200078e0a07 */
[----:B------:R-:W-:Y:S06]  /*1e90*/  @P0 EXIT ;  /* 0x000000000000094d */ /* 0x000fec0003800000 */
[----:B------:R-:W-:Y:S01]  /*1ea0*/  ULDC.64 UR4, c[0x0][0x668] ;  /* 0x00019a0000047ab9 */ /* 0x000fe20000000a00 */
[----:B------:R-:W-:Y:S01]  /*1eb0*/  IMAD R7, R56, -0x2, R9 ;  /* 0xfffffffe38077824 */ /* 0x000fe200078e0209 */
[----:B---3-5:R-:W-:Y:S01]  /*1ec0*/  FSETP.NEU.AND P1, PT, R2, RZ, PT ;  /* 0x000000ff0200720b */ /* 0x028fe20003f2d000 */
[----:B------:R-:W-:Y:S01]  /*1ed0*/  IMAD.IADD R21, R21, 0x1, R19 ;  /* 0x0000000115157824 */ /* 0x000fe200078e0213 */
[----:B------:R-:W-:Y:S01]  /*1ee0*/  IADD3 R8, R23, R8, -R10 ;  /* 0x0000000817087210 */ /* 0x000fe20007ffe80a */
[----:B------:R-:W-:Y:S02]  /*1ef0*/  IMAD R9, R16, UR4, RZ ;  /* 0x0000000410097c24 */ /* 0x000fe4000f8e02ff */
[----:B------:R-:W-:-:S04]  /*1f00*/  IMAD.WIDE.U32 R10, R22, UR4, R20 ;  /* 0x00000004160a7c25 */ /* 0x000fc8000f8e0014 */
[----:B------:R-:W-:Y:S01]  /*1f10*/  IMAD R59, R22, UR5, R9 ;  /* 0x00000005163b7c24 */ /* 0x000fe2000f8e0209 */
[----:B------:R-:W-:Y:S01]  /*1f20*/  ULDC.64 UR4, c[0x0][0x640] ;  /* 0x0001900000047ab9 */ /* 0x000fe20000000a00 */
[----:B------:R-:W-:Y:S01]  /*1f30*/  IMAD.IADD R7, R7, 0x1, -R4 ;  /* 0x0000000107077824 */ /* 0x000fe200078e0a04 */
[----:B------:R-:W-:Y:S01]  /*1f40*/  SHF.L.U64.HI R9, R60, 0x3, R61 ;  /* 0x000000033c097819 */ /* 0x000fe2000001023d */
[----:B------:R-:W-:Y:S02]  /*1f50*/  IMAD R23, R16, UR4, RZ ;  /* 0x0000000410177c24 */ /* 0x000fe4000f8e02ff */
[----:B------:R-:W-:Y:S01]  /*1f60*/  IMAD.SHL.U32 R60, R60, 0x8, RZ ;  /* 0x000000083c3c7824 */ /* 0x000fe200078e00ff */
[----:B------:R-:W-:Y:S01]  /*1f70*/  ISETP.GT.AND P0, PT, R7, RZ, PT ;  /* 0x000000ff0700720c */ /* 0x000fe20003f04270 */
[----:B------:R-:W-:Y:S02]  /*1f80*/  IMAD R23, R22, UR5, R23 ;  /* 0x0000000516177c24 */ /* 0x000fe4000f8e0217 */
[----:B------:R-:W-:Y:S01]  /*1f90*/  IMAD.IADD R59, R11, 0x1, R59 ;  /* 0x000000010b3b7824 */ /* 0x000fe200078e023b */
[----:B------:R-:W-:Y:S01]  /*1fa0*/  ISETP.GT.AND P2, PT, R8, RZ, P0 ;  /* 0x000000ff0800720c */ /* 0x000fe20000744270 */
[----:B------:R-:W-:-:S12]  /*1fb0*/  @!P1 BRA `(.L_x_28) ;  /* 0x0000001c00109947 */ /* 0x000fd80003800000 */
[----:B------:R-:W-:Y:S01]  /*1fc0*/  IADD3 R16, P1, R4, R14, RZ ;  /* 0x0000000e04107210 */ /* 0x000fe20007f3e0ff */
[----:B------:R-:W-:Y:S01]  /*1fd0*/  ULDC.64 UR6, c[0x0][0x638] ;  /* 0x00018e0000067ab9 */ /* 0x000fe20000000a00 */
[----:B------:R-:W-:Y:S01]  /*1fe0*/  ULDC.64 UR8, c[0x0][0x648] ;  /* 0x0001920000087ab9 */ /* 0x000fe20000000a00 */
[----:B------:R-:W-:Y:S01]  /*1ff0*/  IMAD R20, R17, UR6, RZ ;  /* 0x0000000611147c24 */ /* 0x000fe2000f8e02ff */
[----:B------:R-:W-:Y:S01]  /*2000*/  ULDC.64 UR10, c[0x0][0x630] ;  /* 0x00018c00000a7ab9 */ /* 0x000fe20000000a00 */
[----:B------:R-:W-:Y:S01]  /*2010*/  IMAD.X R17, R6, 0x1, R15, P1 ;  /* 0x0000000106117824 */ /* 0x000fe200008e060f */
[----:B------:R-:W-:Y:S01]  /*2020*/  ULDC.64 UR14, c[0x0][0x628] ;  /* 0x00018a00000e7ab9 */ /* 0x000fe20000000a00 */
[C---:B------:R-:W-:Y:S02]  /*2030*/  IMAD R11, R5.reuse, UR7, R20 ;  /* 0x00000007050b7c24 */ /* 0x040fe4000f8e0214 */
[----:B------:R-:W-:-:S04]  /*2040*/  IMAD.WIDE.U32 R16, R5, UR6, R16 ;  /* 0x0000000605107c25 */ /* 0x000fc8000f8e0010 */
[----:B------:R-:W-:Y:S02]  /*2050*/  IMAD R18, R18, UR8, RZ ;  /* 0x0000000812127c24 */ /* 0x000fe4000f8e02ff */
[----:B------:R-:W-:Y:S02]  /*2060*/  IMAD.IADD R17, R17, 0x1, R11 ;  /* 0x0000000111117824 */ /* 0x000fe400078e020b */
[C---:B------:R-:W-:Y:S02]  /*2070*/  IMAD R61, R3.reuse, UR9, R18 ;  /* 0x00000009033d7c24 */ /* 0x040fe4000f8e0212 */
[----:B------:R-:W-:-:S04]  /*2080*/  IMAD.WIDE.U32 R16, R3, UR8, R16 ;  /* 0x0000000803107c25 */ /* 0x000fc8000f8e0010 */
[----:B------:R-:W-:Y:S02]  /*2090*/  IMAD.IADD R17, R17, 0x1, R61 ;  /* 0x0000000111117824 */ /* 0x000fe400078e023d */
[----:B------:R-:W-:Y:S02]  /*20a0*/  IMAD R21, R13, UR10, RZ ;  /* 0x0000000a0d157c24 */ /* 0x000fe4000f8e02ff */
[----:B------:R-:W-:-:S04]  /*20b0*/  IMAD.WIDE.U32 R16, R22, UR4, R16 ;  /* 0x0000000416107c25 */ /* 0x000fc8000f8e0010 */
[----:B------:R-:W-:Y:S02]  /*20c0*/  IMAD.IADD R19, R23, 0x1, R17 ;  /* 0x0000000117137824 */ /* 0x000fe400078e0211 */
[----:B------:R-:W-:Y:S02]  /*20d0*/  IMAD.MOV.U32 R18, RZ, RZ, R16 ;  /* 0x000000ffff127224 */ /* 0x000fe400078e0010 */
[C---:B------:R-:W-:Y:S02]  /*20e0*/  IMAD R62, R12.reuse, UR11, R21 ;  /* 0x0000000b0c3e7c24 */ /* 0x040fe4000f8e0215 */
[----:B------:R-:W-:-:S04]  /*20f0*/  IMAD.WIDE.U32 R20, R12, UR10, R18 ;  /* 0x0000000a0c147c25 */ /* 0x000fc8000f8e0012 */
[----:B------:R-:W-:Y:S01]  /*2100*/  IMAD.IADD R21, R21, 0x1, R62 ;  /* 0x0000000115157824 */ /* 0x000fe200078e023e */
[----:B------:R-:W-:-:S04]  /*2110*/  LEA R64, P1, R20, UR14, 0x1 ;  /* 0x0000000e14407c11 */ /* 0x000fc8000f8208ff */
[----:B------:R-:W-:-:S05]  /*2120*/  LEA.HI.X R65, R20, UR15, R21, 0x1, P1 ;  /* 0x0000000f14417c11 */ /* 0x000fca00088f0c15 */
[----:B------:R0:W3:Y:S01]  /*2130*/  @P2 LDG.E.LTC128B.U16 R63, desc[UR12][R64.64] ;  /* 0x0000000c403f2981 */ /* 0x0000e2000c1e1520 */
[----:B------:R-:W-:Y:S01]  /*2140*/  IMAD.WIDE.U32 R20, R22, UR4, RZ ;  /* 0x0000000416147c25 */ /* 0x000fe2000f8e00ff */
[----:B------:R-:W-:Y:S01]  /*2150*/  ULDC.64 UR4, c[0x0][0x650] ;  /* 0x0001940000047ab9 */ /* 0x000fe20000000a00 */
[----:B------:R-:W-:Y:S01]  /*2160*/  ISETP.GT.AND P1, PT, R7, 0x1, PT ;  /* 0x000000010700780c */ /* 0x000fe20003f24270 */
[----:B------:R-:W-:Y:S01]  /*2170*/  BSSY B0, `(.L_x_29) ;  /* 0x0000018000007945 */ /* 0x000fe20003800000 */
[----:B------:R-:W-:Y:S02]  /*2180*/  IMAD.IADD R23, R21, 0x1, R23 ;  /* 0x0000000115177824 */ /* 0x000fe400078e0217 */
[----:B------:R-:W-:-:S04]  /*2190*/  IMAD.MOV.U32 R22, RZ, RZ, R20 ;  /* 0x000000ffff167224 */ /* 0x000fc800078e0014 */
[----:B------:R-:W-:-:S04]  /*21a0*/  IMAD.WIDE.U32 R56, R12, UR10, R22 ;  /* 0x0000000a0c387c25 */ /* 0x000fc8000f8e0016 */
[----:B------:R-:W-:Y:S02]  /*21b0*/  IMAD.IADD R57, R62, 0x1, R57 ;  /* 0x000000013e397824 */ /* 0x000fe400078e0239 */
[----:B------:R-:W-:-:S04]  /*21c0*/  IMAD.WIDE.U32 R56, R3, UR8, R56 ;  /* 0x0000000803387c25 */ /* 0x000fc8000f8e0038 */
[----:B------:R-:W-:Y:S02]  /*21d0*/  IMAD.IADD R57, R61, 0x1, R57 ;  /* 0x000000013d397824 */ /* 0x000fe400078e0239 */
[----:B------:R-:W-:-:S04]  /*21e0*/  IMAD.WIDE.U32 R56, R5, UR6, R56 ;  /* 0x0000000605387c25 */ /* 0x000fc8000f8e0038 */
[----:B0-----:R-:W-:Y:S01]  /*21f0*/  IMAD.IADD R65, R11, 0x1, R57 ;  /* 0x000000010b417824 */ /* 0x001fe200078e0239 */
[----:B------:R-:W-:Y:S02]  /*2200*/  IADD3 R64, P4, P5, R4, R56, R14 ;  /* 0x0000003804407210 */ /* 0x000fe40007d9e00e */
[----:B------:R-:W-:Y:S02]  /*2210*/  LEA R56, P3, R10, UR4, 0x1 ;  /* 0x000000040a387c11 */ /* 0x000fe4000f8608ff */
[----:B------:R-:W-:Y:S02]  /*2220*/  IADD3.X R65, R6, R65, R15, P4, P5 ;  /* 0x0000004106417210 */ /* 0x000fe400027ea40f */
[----:B------:R-:W-:Y:S02]  /*2230*/  LEA.HI.X R57, R10, UR5, R59, 0x1, P3 ;  /* 0x000000050a397c11 */ /* 0x000fe400098f0c3b */
[----:B------:R-:W-:Y:S02]  /*2240*/  ISETP.GT.AND P3, PT, R8, RZ, P1 ;  /* 0x000000ff0800720c */ /* 0x000fe40000f64270 */
[----:B------:R-:W-:-:S04]  /*2250*/  LEA R58, P4, R64, UR14, 0x1 ;  /* 0x0000000e403a7c11 */ /* 0x000fc8000f8808ff */
[----:B------:R-:W-:Y:S01]  /*2260*/  LEA.HI.X R59, R64, UR15, R65, 0x1, P4 ;  /* 0x0000000f403b7c11 */ /* 0x000fe2000a0f0c41 */
[C---:B---3--:R-:W-:Y:S01]  /*2270*/  IMAD.U32 R67, R63.reuse, 0x10000, RZ ;  /* 0x000100003f437824 */ /* 0x048fe200078e00ff */
[----:B------:R-:W-:-:S03]  /*2280*/  PRMT R10, R63, 0x7610, R10 ;  /* 0x000076103f0a7816 */ /* 0x000fc6000000000a */
[----:B------:R-:W-:-:S04]  /*2290*/  FMUL R67, R67, R2 ;  /* 0x0000000243437220 */ /* 0x000fc80000400000 */
[----:B--2---:R-:W-:-:S05]  /*22a0*/  FFMA R67, R24, R0, R67 ;  /* 0x0000000018437223 */ /* 0x004fca0000000043 */
[----:B------:R-:W-:-:S05]  /*22b0*/  F2FP.BF16.F32.PACK_AB R67, RZ, R67 ;  /* 0x00000043ff43723e */ /* 0x000fca00000010ff */
[----:B------:R0:W-:Y:S01]  /*22c0*/  @P2 STG.E.U16 desc[UR12][R56.64], R67 ;  /* 0x0000004338002986 */ /* 0x0001e2000c10150c */
[----:B------:R-:W-:Y:S05]  /*22d0*/  @!P3 BRA `(.L_x_30) ;  /* 0x000000000004b947 */ /* 0x000fea0003800000 */
[----:B------:R1:W5:Y:S02]  /*22e0*/  LDG.E.LTC128B.U16 R10, desc[UR12][R58.64+0x2] ;  /* 0x0000020c3a0a7981 */ /* 0x000364000c1e1520 */
.L_x_30:
[----:B------:R-:W-:Y:S05]  /*22f0*/  BSYNC B0 ;  /* 0x0000000000007941 */ /* 0x000fea0003800000 */
.L_x_29:
[----:B------:R-:W-:Y:S01]  /*2300*/  USHF.L.U32 UR5, UR10, 0x3, URZ ;  /* 0x000000030a057899 */ /* 0x000fe2000800063f */
[----:B-----5:R-:W-:Y:S01]  /*2310*/  IMAD.U32 R13, R10, 0x10000, RZ ;  /* 0x000100000a0d7824 */ /* 0x020fe200078e00ff */
[----:B------:R-:W-:Y:S01]  /*2320*/  USHF.L.U64.HI UR4, UR10, 0x3, UR11 ;  /* 0x000000030a047899 */ /* 0x000fe2000801020b */
[----:B------:R-:W-:Y:S01]  /*2330*/  ISETP.GT.AND P0, PT, R8, 0x8, P0 ;  /* 0x000000080800780c */ /* 0x000fe20000704270 */
[----:B------:R-:W-:Y:S02]  /*2340*/  @P3 IMAD.MOV.U32 R17, RZ, RZ, R57 ;  /* 0x000000ffff113224 */ /* 0x000fe400078e0039 */
[----:B------:R-:W-:Y:S01]  /*2350*/  FMUL R18, R13, R2 ;  /* 0x000000020d127220 */ /* 0x000fe20000400000 */
[----:B------:R-:W-:Y:S02]  /*2360*/  IMAD.U32 R64, RZ, RZ, UR5 ;  /* 0x00000005ff407e24 */ /* 0x000fe4000f8e00ff */
[----:B------:R-:W-:Y:S02]  /*2370*/  IMAD.U32 R65, RZ, RZ, UR4 ;  /* 0x00000004ff417e24 */ /* 0x000fe4000f8e00ff */
[----:B------:R-:W-:Y:S01]  /*2380*/  FFMA R18, R25, R0, R18 ;  /* 0x0000000019127223 */ /* 0x000fe20000000012 */
[----:B------:R-:W-:-:S04]  /*2390*/  IMAD.WIDE.U32 R64, R12, UR10, R64 ;  /* 0x0000000a0c407c25 */ /* 0x000fc8000f8e0040 */
[----:B------:R-:W-:Y:S01]  /*23a0*/  F2FP.BF16.F32.PACK_AB R18, RZ, R18 ;  /* 0x00000012ff12723e */ /* 0x000fe200000010ff */
[----:B------:R-:W-:Y:S01]  /*23b0*/  IMAD.IADD R21, R62, 0x1, R65 ;  /* 0x000000013e157824 */ /* 0x000fe200078e0241 */
[----:B------:R-:W-:Y:S02]  /*23c0*/  IADD3 R16, P2, R16, R64, RZ ;  /* 0x0000004010107210 */ /* 0x000fe40007f5e0ff */
[----:B------:R-:W-:-:S03]  /*23d0*/  PRMT R22, R18, 0x7610, R22 ;  /* 0x0000761012167816 */ /* 0x000fc60000000016 */
[----:B------:R-:W-:Y:S01]  /*23e0*/  IMAD.X R19, R21, 0x1, R19, P2 ;  /* 0x0000000115137824 */ /* 0x000fe200010e0613 */
[----:B------:R-:W-:-:S04]  /*23f0*/  LEA R12, P2, R16, UR14, 0x1 ;  /* 0x0000000e100c7c11 */ /* 0x000fc8000f8408ff */
[----:B------:R-:W-:Y:S01]  /*2400*/  LEA.HI.X R13, R16, UR15, R19, 0x1, P2 ;  /* 0x0000000f100d7c11 */ /* 0x000fe200090f0c13 */
[----:B------:R-:W-:-:S05]  /*2410*/  @P3 IMAD.MOV.U32 R16, RZ, RZ, R56 ;  /* 0x000000ffff103224 */ /* 0x000fca00078e0038 */
[----:B------:R2:W-:Y:S04]  /*2420*/  @P3 STG.E.U16 desc[UR12][R16.64+0x2], R22 ;  /* 0x0000021610003986 */ /* 0x0005e8000c10150c */
[----:B------:R-:W3:Y:S01]  /*2430*/  @P0 LDG.E.LTC128B.U16 R10, desc[UR12][R12.64] ;  /* 0x0000000c0c0a0981 */ /* 0x000ee2000c1e1520 */
[----:B------:R-:W-:Y:S01]  /*2440*/  IADD3 R18, P2, R20, R64, RZ ;  /* 0x0000004014127210 */ /* 0x000fe20007f5e0ff */
[----:B------:R-:W-:Y:S01]  /*2450*/  BSSY B0, `(.L_x_31) ;  /* 0x0000015000007945 */ /* 0x000fe20003800000 */
[----:B------:R-:W-:Y:S02]  /*2460*/  SHF.L.U64.HI R9, R60, 0x1, R9 ;  /* 0x000000013c097819 */ /* 0x000fe40000010209 */
[----:B------:R-:W-:Y:S01]  /*2470*/  ISETP.GT.AND P1, PT, R8, 0x8, P1 ;  /* 0x000000080800780c */ /* 0x000fe20000f24270 */
[----:B------:R-:W-:-:S02]  /*2480*/  IMAD.X R19, R21, 0x1, R23, P2 ;  /* 0x0000000115137824 */ /* 0x000fc400010e0617 */
[----:B------:R-:W-:-:S04]  /*2490*/  IMAD.WIDE.U32 R18, R3, UR8, R18 ;  /* 0x0000000803127c25 */ /* 0x000fc8000f8e0012 */
[----:B------:R-:W-:Y:S02]  /*24a0*/  IMAD.IADD R19, R61, 0x1, R19 ;  /* 0x000000013d137824 */ /* 0x000fe400078e0213 */
[----:B------:R-:W-:-:S04]  /*24b0*/  IMAD.WIDE.U32 R18, R5, UR6, R18 ;  /* 0x0000000605127c25 */ /* 0x000fc8000f8e0012 */
[----:B------:R-:W-:Y:S01]  /*24c0*/  IMAD.IADD R11, R11, 0x1, R19 ;  /* 0x000000010b0b7824 */ /* 0x000fe200078e0213 */
[----:B------:R-:W-:-:S04]  /*24d0*/  IADD3 R5, P2, P3, R4, R18, R14 ;  /* 0x0000001204057210 */ /* 0x000fc80007b5e00e */
[----:B------:R-:W-:Y:S02]  /*24e0*/  IADD3.X R6, R6, R11, R15, P2, P3 ;  /* 0x0000000b06067210 */ /* 0x000fe400017e640f */
[----:B------:R-:W-:Y:S02]  /*24f0*/  LEA R60, P2, R60, R56, 0x1 ;  /* 0x000000383c3c7211 */ /* 0x000fe400078408ff */
[----:B------:R-:W-:-:S03]  /*2500*/  LEA R4, P3, R5, UR14, 0x1 ;  /* 0x0000000e05047c11 */ /* 0x000fc6000f8608ff */
[----:B------:R-:W-:Y:S01]  /*2510*/  IMAD.X R61, R9, 0x1, R57, P2 ;  /* 0x00000001093d7824 */ /* 0x000fe200010e0639 */
[----:B------:R-:W-:Y:S01]  /*2520*/  LEA.HI.X R5, R5, UR15, R6, 0x1, P3 ;  /* 0x0000000f05057c11 */ /* 0x000fe200098f0c06 */
[----:B---3--:R-:W-:-:S04]  /*2530*/  IMAD.U32 R3, R10, 0x10000, RZ ;  /* 0x000100000a037824 */ /* 0x008fc800078e00ff */
[----:B------:R-:W-:-:S04]  /*2540*/  FMUL R3, R3, R2 ;  /* 0x0000000203037220 */ /* 0x000fc80000400000 */
[----:B------:R-:W-:-:S05]  /*2550*/  FFMA R3, R26, R0, R3 ;  /* 0x000000001a037223 */ /* 0x000fca0000000003 */
[----:B------:R-:W-:-:S05]  /*2560*/  F2FP.BF16.F32.PACK_AB R3, RZ, R3 ;  /* 0x00000003ff03723e */ /* 0x000fca00000010ff */
[----:B------:R2:W-:Y:S01]  /*2570*/  @P0 STG.E.U16 desc[UR12][R60.64], R3 ;  /* 0x000000033c000986 */ /* 0x0005e2000c10150c */
[----:B------:R-:W-:Y:S05]  /*2580*/  @!P1 BRA `(.L_x_32) ;  /* 0x0000000000049947 */ /* 0x000fea0003800000 */
[----:B------:R3:W5:Y:S02]  /*2590*/  LDG.E.LTC128B.U16 R10, desc[UR12][R4.64+0x2] ;  /* 0x0000020c040a7981 */ /* 0x000764000c1e1520 */
.L_x_32:
[----:B------:R-:W-:Y:S05]  /*25a0*/  BSYNC B0 ;  /* 0x0000000000007941 */ /* 0x000fea0003800000 */
.L_x_31:
[----:B--2--5:R-:W-:Y:S01]  /*25b0*/  IMAD.U32 R3, R10, 0x10000, RZ ;  /* 0x000100000a037824 */ /* 0x024fe200078e00ff */
[----:B------:R-:W-:Y:S01]  /*25c0*/  ISETP.GT.AND P0, PT, R7, 0x8, PT ;  /* 0x000000080700780c */ /* 0x000fe20003f04270 */
[----:B------:R-:W-:Y:S01]  /*25d0*/  @P1 IMAD.MOV.U32 R12, RZ, RZ, R60 ;  /* 0x000000ffff0c1224 */ /* 0x000fe200078e003c */
[----:B------:R-:W-:Y:S01]  /*25e0*/  BSSY B0, `(.L_x_33) ;  /* 0x000000a000007945 */ /* 0x000fe20003800000 */
[----:B------:R-:W-:Y:S01]  /*25f0*/  FMUL R6, R3, R2 ;  /* 0x0000000203067220 */ /* 0x000fe20000400000 */
[----:B------:R-:W-:Y:S01]  /*2600*/  @P1 IMAD.MOV.U32 R13, RZ, RZ, R61 ;  /* 0x000000ffff0d1224 */ /* 0x000fe200078e003d */
[----:B------:R-:W-:Y:S02]  /*2610*/  ISETP.GT.AND P2, PT, R8, RZ, P0 ;  /* 0x000000ff0800720c */ /* 0x000fe40000744270 */
[----:B------:R-:W-:Y:S01]  /*2620*/  FFMA R6, R27, R0, R6 ;  /* 0x000000001b067223 */ /* 0x000fe20000000006 */
[----:B------:R-:W-:-:S04]  /*2630*/  PRMT R3, R10, 0x7610, R3 ;  /* 0x000076100a037816 */ /* 0x000fc80000000003 */
[----:B------:R-:W-:-:S05]  /*2640*/  F2FP.BF16.F32.PACK_AB R6, RZ, R6 ;  /* 0x00000006ff06723e */ /* 0x000fca00000010ff */
[----:B------:R2:W-:Y:S01]  /*2650*/  @P1 STG.E.U16 desc[UR12][R12.64+0x2], R6 ;  /* 0x000002060c001986 */ /* 0x0005e2000c10150c */
[----:B------:R-:W-:Y:S05]  /*2660*/  @!P2 BRA `(.L_x_34) ;  /* 0x000000000004a947 */ /* 0x000fea0003800000 */
[----:B------:R4:W5:Y:S02]  /*2670*/  LDG.E.LTC128B.U16 R3, desc[UR12][R58.64+0x10] ;  /* 0x0000100c3a037981 */ /* 0x000964000c1e1520 */
.L_x_34:
[----:B------:R-:W-:Y:S05]  /*2680*/  BSYNC B0 ;  /* 0x0000000000007941 */ /* 0x000fea0003800000 */
.L_x_33:
[----:B-----5:R-:W-:Y:S01]  /*2690*/  IMAD.U32 R9, R3, 0x10000, RZ ;  /* 0x0001000003097824 */ /* 0x020fe200078e00ff */
[----:B------:R-:W-:Y:S01]  /*26a0*/  ISETP.GT.AND P1, PT, R7, 0x9, PT ;  /* 0x000000090700780c */ /* 0x000fe20003f24270 */
[----:B------:R-:W-:Y:S01]  /*26b0*/  @P2 IMAD.MOV.U32 R10, RZ, RZ, R56 ;  /* 0x000000ffff0a2224 */ /* 0x000fe200078e0038 */
[----:B------:R-:W-:Y:S01]  /*26c0*/  BSSY B0, `(.L_x_35) ;  /* 0x0000009000007945 */ /* 0x000fe20003800000 */
[----:B------:R-:W-:Y:S01]  /*26d0*/  FMUL R9, R9, R2 ;  /* 0x0000000209097220 */ /* 0x000fe20000400000 */
[----:B------:R-:W-:Y:S01]  /*26e0*/  @P2 IMAD.MOV.U32 R11, RZ, RZ, R57 ;  /* 0x000000ffff0b2224 */ /* 0x000fe200078e0039 */
[----:B------:R-:W-:Y:S02]  /*26f0*/  ISETP.GT.AND P3, PT, R8, RZ, P1 ;  /* 0x000000ff0800720c */ /* 0x000fe40000f64270 */
[----:B------:R-:W-:-:S05]  /*2700*/  FFMA R9, R28, R0, R9 ;  /* 0x000000001c097223 */ /* 0x000fca0000000009 */
[----:B------:R-:W-:-:S05]  /*2710*/  F2FP.BF16.F32.PACK_AB R9, RZ, R9 ;  /* 0x00000009ff09723e */ /* 0x000fca00000010ff */
[----:B------:R0:W-:Y:S01]  /*2720*/  @P2 STG.E.U16 desc[UR12][R10.64+0x10], R9 ;  /* 0x000010090a002986 */ /* 0x0001e2000c10150c */
[----:B------:R-:W-:Y:S05]  /*2730*/  @!P3 BRA `(.L_x_36) ;  /* 0x000000000004b947 */ /* 0x000fea0003800000 */
[----:B------:R0:W5:Y:S02]  /*2740*/  LDG.E.LTC128B.U16 R3, desc[UR12][R58.64+0x12] ;  /* 0x0000120c3a037981 */ /* 0x000164000c1e1520 */
.L_x_36:
[----:B------:R-:W-:Y:S05]  /*2750*/  BSYNC B0 ;  /* 0x0000000000007941 */ /* 0x000fea0003800000 */
.L_x_35:
[----:B0----5:R-:W-:Y:S01]  /*2760*/  IMAD.U32 R9, R3, 0x10000, RZ ;  /* 0x0001000003097824 */ /* 0x021fe200078e00ff */
[----:B------:R-:W-:Y:S01]  /*2770*/  ISETP.GT.AND P0, PT, R8, 0x8, P0 ;  /* 0x000000080800780c */ /* 0x000fe20000704270 */
[----:B------:R-:W-:Y:S01]  /*2780*/  @P3 IMAD.MOV.U32 R10, RZ, RZ, R56 ;  /* 0x000000ffff0a3224 */ /* 0x000fe200078e0038 */
[----:B------:R-:W-:Y:S01]  /*2790*/  BSSY B0, `(.L_x_37) ;  /* 0x0000008000007945 */ /* 0x000fe20003800000 */
[----:B--2---:R-:W-:Y:S01]  /*27a0*/  FMUL R6, R9, R2 ;  /* 0x0000000209067220 */ /* 0x004fe20000400000 */
[----:B------:R-:W-:-:S03]  /*27b0*/  @P3 IMAD.MOV.U32 R11, RZ, RZ, R57 ;  /* 0x000000ffff0b3224 */ /* 0x000fc600078e0039 */
[----:B------:R-:W-:-:S05]  /*27c0*/  FFMA R6, R29, R0, R6 ;  /* 0x000000001d067223 */ /* 0x000fca0000000006 */
[----:B------:R-:W-:-:S05]  /*27d0*/  F2FP.BF16.F32.PACK_AB R6, RZ, R6 ;  /* 0x00000006ff06723e */ /* 0x000fca00000010ff */
[----:B------:R0:W-:Y:S01]  /*27e0*/  @P3 STG.E.U16 desc[UR12][R10.64+0x12], R6 ;  /* 0x000012060a003986 */ /* 0x0001e2000c10150c */
[----:B------:R-:W-:Y:S05]  /*27f0*/  @!P0 BRA `(.L_x_38) ;  /* 0x0000000000048947 */ /* 0x000fea0003800000 */
[----:B------:R2:W5:Y:S02]  /*2800*/  LDG.E.LTC128B.U16 R3, desc[UR12][R4.64+0x10] ;  /* 0x0000100c04037981 */ /* 0x000564000c1e1520 */
.L_x_38:
[----:B------:R-:W-:Y:S05]  /*2810*/  BSYNC B0 ;  /* 0x0000000000007941 */ /* 0x000fea0003800000 */
.L_x_37:
[----:B-----5:R-:W-:Y:S01]  /*2820*/  IMAD.U32 R9, R3, 0x10000, RZ ;  /* 0x0001000003097824 */ /* 0x020fe200078e00ff */
[----:B------:R-:W-:Y:S01]  /*2830*/  ISETP.GT.AND P1, PT, R8, 0x8, P1 ;  /* 0x000000080800780c */ /* 0x000fe20000f24270 */
[----:B0-----:R-:W-:Y:S01]  /*2840*/  @P0 IMAD.MOV.U32 R10, RZ, RZ, R60 ;  /* 0x000000ffff0a0224 */ /* 0x001fe200078e003c */
[----:B------:R-:W-:Y:S01]  /*2850*/  BSSY B0, `(.L_x_39) ;  /* 0x0000008000007945 */ /* 0x000fe20003800000 */
[----:B------:R-:W-:Y:S01]  /*2860*/  FMUL R9, R9, R2 ;  /* 0x0000000209097220 */ /* 0x000fe20000400000 */
[----:B------:R-:W-:-:S03]  /*2870*/  @P0 IMAD.MOV.U32 R11, RZ, RZ, R61 ;  /* 0x000000ffff0b0224 */ /* 0x000fc600078e003d */
[----:B------:R-:W-:-:S05]  /*2880*/  FFMA R9, R30, R0, R9 ;  /* 0x000000001e097223 */ /* 0x000fca0000000009 */
[----:B------:R-:W-:-:S05]  /*2890*/  F2FP.BF16.F32.PACK_AB R9, RZ, R9 ;  /* 0x00000009ff09723e */ /* 0x000fca00000010ff */
[----:B------:R0:W-:Y:S01]  /*28a0*/  @P0 STG.E.U16 desc[UR12][R10.64+0x10], R9 ;  /* 0x000010090a000986 */ /* 0x0001e2000c10150c */
[----:B------:R-:W-:Y:S05]  /*28b0*/  @!P1 BRA `(.L_x_40) ;  /* 0x0000000000049947 */ /* 0x000fea0003800000 */
[----:B------:R0:W5:Y:S02]  /*28c0*/  LDG.E.LTC128B.U16 R3, desc[UR12][R4.64+0x12] ;  /* 0x0000120c04037981 */ /* 0x000164000c1e1520 */
.L_x_40:
[----:B------:R-:W-:Y:S05]  /*28d0*/  BSYNC B0 ;  /* 0x0000000000007941 */ /* 0x000fea0003800000 */
.L_x_39:
[----:B0----5:R-:W-:Y:S01]  /*28e0*/  IMAD.U32 R9, R3, 0x10000, RZ ;  /* 0x0001000003097824 */ /* 0x021fe200078e00ff */
        /* <DEDUP_REMOVED lines=11> */
.L_x_42:
[----:B------:R-:W-:Y:S05]  /*29a0*/  BSYNC B0 ;  /* 0x0000000000007941 */ /* 0x000fea0003800000 */
.L_x_41:
[----:B-----5:R-:W-:Y:S01]  /*29b0*/  IMAD.U32 R9, R3, 0x10000, RZ ;  /* 0x0001000003097824 */ /* 0x020fe200078e00ff */
[----:B------:R-:W-:Y:S01]  /*29c0*/  ISETP.GT.AND P1, PT, R7, 0x11, PT ;  /* 0x000000110700780c */ /* 0x000fe20003f24270 */
[----:B0-----:R-:W-:Y:S01]  /*29d0*/  @P2 IMAD.MOV.U32 R10, RZ, RZ, R56 ;  /* 0x000000ffff0a2224 */ /* 0x001fe200078e0038 */
        /* <DEDUP_REMOVED lines=9> */
.L_x_44:
[----:B------:R-:W-:Y:S05]  /*2a70*/  BSYNC B0 ;  /* 0x0000000000007941 */ /* 0x000fea0003800000 */
.L_x_43:
[----:B0----5:R-:W-:Y:S01]  /*2a80*/  IMAD.U32 R9, R3, 0x10000, RZ ;  /* 0x0001000003097824 */ /* 0x021fe200078e00ff */
[----:B------:R-:W-:Y:S01]  /*2a90*/  ISETP.GT.AND P0, PT, R8, 0x8, P0 ;  /* 0x000000080800780c */ /* 0x000fe20000704270 */
[----:B------:R-:W-:Y:S01]  /*2aa0*/  @P3 IMAD.MOV.U32 R10, RZ, RZ, R56 ;  /* 0x000000ffff0a3224 */ /* 0x000fe200078e0038 */
        /* <DEDUP_REMOVED lines=8> */
.L_x_46:
[----:B------:R-:W-:Y:S05]  /*2b30*/  BSYNC B0 ;  /* 0x0000000000007941 */ /* 0x000fea0003800000 */
.L_x_45:
        /* <DEDUP_REMOVED lines=11> */
.L_x_48:
[----:B------:R-:W-:Y:S05]  /*2bf0*/  BSYNC B0 ;  /* 0x0000000000007941 */ /* 0x000fea0003800000 */
.L_x_47:
        /* <DEDUP_REMOVED lines=12> */
.L_x_50:
[----:B------:R-:W-:Y:S05]  /*2cc0*/  BSYNC B0 ;  /* 0x0000000000007941 */ /* 0x000fea0003800000 */
.L_x_49:
        /* <DEDUP_REMOVED lines=12> */
.L_x_52:
[----:B------:R-:W-:Y:S05]  /*2d90*/  BSYNC B0 ;  /* 0x0000000000007941 */ /* 0x000fea0003800000 */
.L_x_51:
        /* <DEDUP_REMOVED lines=11> */
.L_x_54:
[----:B------:R-:W-:Y:S05]  /*2e50*/  BSYNC B0 ;  /* 0x0000000000007941 */ /* 0x000fea0003800000 */
.L_x_53:
        /* <DEDUP_REMOVED lines=11> */
.L_x_56:
[----:B------:R-:W-:Y:S05]  /*2f10*/  BSYNC B0 ;  /* 0x0000000000007941 */ /* 0x000fea0003800000 */
.L_x_55:
        /* <DEDUP_REMOVED lines=12> */
.L_x_58:
[----:B------:R-:W-:Y:S05]  /*2fe0*/  BSYNC B0 ;  /* 0x0000000000007941 */ /* 0x000fea0003800000 */
.L_x_57:
        /* <DEDUP_REMOVED lines=12> */
.L_x_60:
[----:B------:R-:W-:Y:S05]  /*30b0*/  BSYNC B0 ;  /* 0x0000000000007941 */ /* 0x000fea0003800000 */
.L_x_59:
        /* <DEDUP_REMOVED lines=11> */
.L_x_62:
[----:B------:R-:W-:Y:S05]  /*3170*/  BSYNC B0 ;  /* 0x0000000000007941 */ /* 0x000fea0003800000 */
.L_x_61:
        /* <DEDUP_REMOVED lines=11> */
.L_x_64:
[----:B------:R-:W-:Y:S05]  /*3230*/  BSYNC B0 ;  /* 0x0000000000007941 */ /* 0x000fea0003800000 */
.L_x_63:
        /* <DEDUP_REMOVED lines=12> */
.L_x_66:
[----:B------:R-:W-:Y:S05]  /*3300*/  BSYNC B0 ;  /* 0x0000000000007941 */ /* 0x000fea0003800000 */
.L_x_65:
        /* <DEDUP_REMOVED lines=12> */
.L_x_68:
[----:B------:R-:W-:Y:S05]  /*33d0*/  BSYNC B0 ;  /* 0x0000000000007941 */ /* 0x000fea0003800000 */
.L_x_67:
        /* <DEDUP_REMOVED lines=11> */
.L_x_70:
[----:B------:R-:W-:Y:S05]  /*3490*/  BSYNC B0 ;  /* 0x0000000000007941 */ /* 0x000fea0003800000 */
.L_x_69:
        /* <DEDUP_REMOVED lines=11> */
.L_x_72:
[----:B------:R-:W-:Y:S05]  /*3550*/  BSYNC B0 ;  /* 0x0000000000007941 */ /* 0x000fea0003800000 */
.L_x_71:
        /* <DEDUP_REMOVED lines=12> */
.L_x_74:
[----:B------:R-:W-:Y:S05]  /*3620*/  BSYNC B0 ;  /* 0x0000000000007941 */ /* 0x000fea0003800000 */
.L_x_73:
        /* <DEDUP_REMOVED lines=12> */
.L_x_76:
[----:B------:R-:W-:Y:S05]  /*36f0*/  BSYNC B0 ;  /* 0x0000000000007941 */ /* 0x000fea0003800000 */
.L_x_75:
        /* <DEDUP_REMOVED lines=11> */
.L_x_78:
[----:B------:R-:W-:Y:S05]  /*37b0*/  BSYNC B0 ;  /* 0x0000000000007941 */ /* 0x000fea0003800000 */
.L_x_77:
        /* <DEDUP_REMOVED lines=11> */
.L_x_80:
[----:B------:R-:W-:Y:S05]  /*3870*/  BSYNC B0 ;  /* 0x0000000000007941 */ /* 0x000fea0003800000 */
.L_x_79:
        /* <DEDUP_REMOVED lines=12> */
.L_x_82:
[----:B------:R-:W-:Y:S05]  /*3940*/  BSYNC B0 ;  /* 0x0000000000007941 */ /* 0x000fea0003800000 */
.L_x_81:
        /* <DEDUP_REMOVED lines=12> */
.L_x_84:
[----:B------:R-:W-:Y:S05]  /*3a10*/  BSYNC B0 ;  /* 0x0000000000007941 */ /* 0x000fea0003800000 */
.L_x_83:
[----:B0----5:R-:W-:Y:S01]  /*3a20*/  IMAD.U32 R7, R3, 0x10000, RZ ;  /* 0x0001000003077824 */ /* 0x021fe200078e00ff */
[----:B------:R-:W-:Y:S01]  /*3a30*/  ISETP.GT.AND P0, PT, R8, 0x8, P0 ;  /* 0x000000080800780c */ /* 0x000fe20000704270 */
[----:B------:R-:W-:Y:S02]  /*3a40*/  BSSY B0, `(.L_x_85) ;  /* 0x0000007000007945 */ /* 0x000fe40003800000 */
[----:B------:R-:W-:-:S04]  /*3a50*/  FMUL R6, R7, R2 ;  /* 0x0000000207067220 */ /* 0x000fc80000400000 */
[----:B------:R-:W-:-:S05]  /*3a60*/  FFMA R6, R53, R0, R6 ;  /* 0x0000000035067223 */ /* 0x000fca0000000006 */
[----:B------:R-:W-:-:S05]  /*3a70*/  F2FP.BF16.F32.PACK_AB R6, RZ, R6 ;  /* 0x00000006ff06723e */ /* 0x000fca00000010ff */
[----:B------:R0:W-:Y:S01]  /*3a80*/  @P3 STG.E.U16 desc[UR12][R56.64+0x72], R6 ;  /* 0x0000720638003986 */ /* 0x0001e2000c10150c */
[----:B------:R-:W-:Y:S05]  /*3a90*/  @!P0 BRA `(.L_x_86) ;  /* 0x0000000000048947 */ /* 0x000fea0003800000 */
[----:B------:R0:W5:Y:S02]  /*3aa0*/  LDG.E.LTC128B.U16 R3, desc[UR12][R4.64+0x70] ;  /* 0x0000700c04037981 */ /* 0x000164000c1e1520 */
.L_x_86:
[----:B------:R-:W-:Y:S05]  /*3ab0*/  BSYNC B0 ;  /* 0x0000000000007941 */ /* 0x000fea0003800000 */
.L_x_85:
[----:B-----5:R-:W-:Y:S01]  /*3ac0*/  IMAD.U32 R7, R3, 0x10000, RZ ;  /* 0x0001000003077824 */ /* 0x020fe200078e00ff */
[----:B------:R-:W-:Y:S01]  /*3ad0*/  ISETP.GT.AND P1, PT, R8, 0x8, P1 ;  /* 0x000000080800780c */ /* 0x000fe20000f24270 */
[----:B0-----:R-:W-:Y:S01]  /*3ae0*/  @P0 IMAD.MOV.U32 R6, RZ, RZ, R60 ;  /* 0x000000ffff060224 */ /* 0x001fe200078e003c */
[----:B------:R-:W-:Y:S01]  /*3af0*/  BSSY B0, `(.L_x_87) ;  /* 0x0000009000007945 */ /* 0x000fe20003800000 */
[----:B------:R-:W-:-:S04]  /*3b00*/  FMUL R7, R7, R2 ;  /* 0x0000000207077220 */ /* 0x000fc80000400000 */
[----:B------:R-:W-:-:S05]  /*3b10*/  FFMA R7, R54, R0, R7 ;  /* 0x0000000036077223 */ /* 0x000fca0000000007 */
[----:B------:R-:W-:-:S04]  /*3b20*/  F2FP.BF16.F32.PACK_AB R7, RZ, R7 ;  /* 0x00000007ff07723e */ /* 0x000fc800000010ff */
[----:B------:R-:W-:Y:S01]  /*3b30*/  PRMT R8, R7, 0x7610, R8 ;  /* 0x0000761007087816 */ /* 0x000fe20000000008 */
[----:B------:R-:W-:-:S05]  /*3b40*/  @P0 IMAD.MOV.U32 R7, RZ, RZ, R61 ;  /* 0x000000ffff070224 */ /* 0x000fca00078e003d */
[----:B------:R0:W-:Y:S01]  /*3b50*/  @P0 STG.E.U16 desc[UR12][R6.64+0x70], R8 ;  /* 0x0000700806000986 */ /* 0x0001e2000c10150c */
[----:B------:R-:W-:Y:S05]  /*3b60*/  @!P1 BRA `(.L_x_88) ;  /* 0x0000000000049947 */ /* 0x000fea0003800000 */
[----:B------:R0:W5:Y:S02]  /*3b70*/  LDG.E.LTC128B.U16 R3, desc[UR12][R4.64+0x72] ;  /* 0x0000720c04037981 */ /* 0x000164000c1e1520 */
.L_x_88:
[----:B------:R-:W-:Y:S05]  /*3b80*/  BSYNC B0 ;  /* 0x0000000000007941 */ /* 0x000fea0003800000 */
.L_x_87:
[----:B-----5:R-:W-:-:S04]  /*3b90*/  IMAD.U32 R3, R3, 0x10000, RZ ;  /* 0x0001000003037824 */ /* 0x020fc800078e00ff */
[----:B------:R-:W-:-:S04]  /*3ba0*/  FMUL R2, R3, R2 ;  /* 0x0000000203027220 */ /* 0x000fc80000400000 */
[----:B------:R-:W-:Y:S01]  /*3bb0*/  FFMA R2, R55, R0, R2 ;  /* 0x0000000037027223 */ /* 0x000fe20000000002 */
[----:B------:R-:W-:Y:S06]  /*3bc0*/  @!P1 EXIT ;  /* 0x000000000000994d */ /* 0x000fec0003800000 */
[----:B------:R-:W-:-:S05]  /*3bd0*/  F2FP.BF16.F32.PACK_AB R2, RZ, R2 ;  /* 0x00000002ff02723e */ /* 0x000fca00000010ff */
[----:B------:R-:W-:Y:S01]  /*3be0*/  STG.E.U16 desc[UR12][R60.64+0x72], R2 ;  /* 0x000072023c007986 */ /* 0x000fe2000c10150c */
[----:B------:R-:W-:Y:S05]  /*3bf0*/  EXIT ;  /* 0x000000000000794d */ /* 0x000fea0003800000 */
.L_x_28:
[----:B------:R-:W-:Y:S01]  /*3c00*/  ISETP.GT.AND P3, PT, R7, 0x1, PT ;  /* 0x000000010700780c */ /* 0x000fe20003f64270 */
[----:B------:R-:W-:Y:S01]  /*3c10*/  ULDC.64 UR4, c[0x0][0x650] ;  /* 0x0001940000047ab9 */ /* 0x000fe20000000a00 */
[-C--:B--2---:R-:W-:Y:S01]  /*3c20*/  FMUL R24, R24, R0.reuse ;  /* 0x0000000018187220 */ /* 0x084fe20000400000 */
[-C--:B------:R-:W-:Y:S01]  /*3c30*/  FMUL R25, R25, R0.reuse ;  /* 0x0000000019197220 */ /* 0x080fe20000400000 */
[----:B------:R-:W-:Y:S01]  /*3c40*/  ISETP.GT.AND P1, PT, R8, RZ, P3 ;  /* 0x000000ff0800720c */ /* 0x000fe20001f24270 */
[-C--:B------:R-:W-:Y:S01]  /*3c50*/  FMUL R26, R26, R0.reuse ;  /* 0x000000001a1a7220 */ /* 0x080fe20000400000 */
[----:B------:R-:W-:Y:S01]  /*3c60*/  LEA R2, P4, R10, UR4, 0x1 ;  /* 0x000000040a027c11 */ /* 0x000fe2000f8808ff */
[----:B------:R-:W-:Y:S01]  /*3c70*/  FMUL R27, R27, R0 ;  /* 0x000000001b1b7220 */ /* 0x000fe20000400000 */
[----:B------:R-:W-:Y:S01]  /*3c80*/  F2FP.BF16.F32.PACK_AB R24, RZ, R24 ;  /* 0x00000018ff18723e */ /* 0x000fe200000010ff */
[-C--:B------:R-:W-:Y:S01]  /*3c90*/  FMUL R28, R28, R0.reuse ;  /* 0x000000001c1c7220 */ /* 0x080fe20000400000 */
[----:B------:R-:W-:Y:S01]  /*3ca0*/  LEA.HI.X R3, R10, UR5, R59, 0x1, P4 ;  /* 0x000000050a037c11 */ /* 0x000fe2000a0f0c3b */
[-C--:B------:R-:W-:Y:S01]  /*3cb0*/  FMUL R29, R29, R0.reuse ;  /* 0x000000001d1d7220 */ /* 0x080fe20000400000 */
[----:B------:R-:W-:Y:S01]  /*3cc0*/  F2FP.BF16.F32.PACK_AB R25, RZ, R25 ;  /* 0x00000019ff19723e */ /* 0x000fe200000010ff */
[-C--:B------:R-:W-:Y:S01]  /*3cd0*/  FMUL R30, R30, R0.reuse ;  /* 0x000000001e1e7220 */ /* 0x080fe20000400000 */
[----:B------:R-:W-:Y:S01]  /*3ce0*/  ISETP.GT.AND P3, PT, R8, 0x8, P3 ;  /* 0x000000080800780c */ /* 0x000fe20001f64270 */
[----:B------:R-:W-:Y:S01]  /*3cf0*/  @P2 STG.E.U16 desc[UR12][R2.64], R24 ;  /* 0x0000001802002986 */ /* 0x000fe2000c10150c */
[----:B------:R-:W-:Y:S01]  /*3d00*/  SHF.L.U64.HI R9, R60, 0x1, R9 ;  /* 0x000000013c097819 */ /* 0x000fe20000010209 */
[-C--:B------:R-:W-:Y:S01]  /*3d10*/  FMUL R31, R31, R0.reuse ;  /* 0x000000001f1f7220 */ /* 0x080fe20000400000 */
[----:B------:R-:W-:Y:S01]  /*3d20*/  ISETP.GT.AND P2, PT, R8, 0x8, P0 ;  /* 0x000000080800780c */ /* 0x000fe20000744270 */
[----:B------:R-:W-:Y:S01]  /*3d30*/  @P1 STG.E.U16 desc[UR12][R2.64+0x2], R25 ;  /* 0x0000021902001986 */ /* 0x000fe2000c10150c */
[----:B------:R-:W-:Y:S01]  /*3d40*/  ISETP.GT.AND P1, PT, R7, 0x8, PT ;  /* 0x000000080700780c */ /* 0x000fe20003f24270 */
[----:B------:R-:W-:Y:S01]  /*3d50*/  FMUL R32, R32, R0 ;  /* 0x0000000020207220 */ /* 0x000fe20000400000 */
[----:B------:R-:W-:Y:S01]  /*3d60*/  LEA R60, P5, R60, R2, 0x1 ;  /* 0x000000023c3c7211 */ /* 0x000fe200078a08ff */
[-C--:B------:R-:W-:Y:S01]  /*3d70*/  FMUL R33, R33, R0.reuse ;  /* 0x0000000021217220 */ /* 0x080fe20000400000 */
[----:B------:R-:W-:Y:S01]  /*3d80*/  ISETP.GT.AND P4, PT, R8, RZ, P1 ;  /* 0x000000ff0800720c */ /* 0x000fe20000f84270 */
[----:B------:R-:W-:Y:S01]  /*3d90*/  FMUL R34, R34, R0 ;  /* 0x0000000022227220 */ /* 0x000fe20000400000 */
[----:B------:R-:W-:Y:S01]  /*3da0*/  ISETP.GT.AND P0, PT, R7, 0x9, PT ;  /* 0x000000090700780c */ /* 0x000fe20003f04270 */
[----:B------:R-:W-:Y:S01]  /*3db0*/  IMAD.X R61, R9, 0x1, R3, P5 ;  /* 0x00000001093d7824 */ /* 0x000fe200028e0603 */
[C---:B------:R-:W-:Y:S01]  /*3dc0*/  ISETP.GT.AND P1, PT, R8.reuse, 0x8, P1 ;  /* 0x000000080800780c */ /* 0x040fe20000f24270 */
[--C-:B------:R-:W-:Y:S01]  /*3dd0*/  @P3 IMAD.MOV.U32 R4, RZ, RZ, R60.reuse ;  /* 0x000000ffff043224 */ /* 0x100fe200078e003c */
[----:B------:R-:W-:Y:S01]  /*3de0*/  ISETP.GT.AND P5, PT, R8, RZ, P0 ;  /* 0x000000ff0800720c */ /* 0x000fe200007a4270 */
[--C-:B------:R-:W-:Y:S01]  /*3df0*/  @P3 IMAD.MOV.U32 R5, RZ, RZ, R61.reuse ;  /* 0x000000ffff053224 */ /* 0x100fe200078e003d */
[----:B------:R-:W-:Y:S01]  /*3e00*/  F2FP.BF16.F32.PACK_AB R26, RZ, R26 ;  /* 0x0000001aff1a723e */ /* 0x000fe200000010ff */
[-C--:B------:R-:W-:Y:S01]  /*3e10*/  FMUL R35, R35, R0.reuse ;  /* 0x0000000023237220 */ /* 0x080fe20000400000 */
[----:B------:R-:W-:Y:S01]  /*3e20*/  F2FP.BF16.F32.PACK_AB R27, RZ, R27 ;  /* 0x0000001bff1b723e */ /* 0x000fe200000010ff */
[----:B------:R-:W-:Y:S01]  /*3e30*/  FMUL R36, R36, R0 ;  /* 0x0000000024247220 */ /* 0x000fe20000400000 */
[----:B------:R-:W-:Y:S01]  /*3e40*/  F2FP.BF16.F32.PACK_AB R28, RZ, R28 ;  /* 0x0000001cff1c723e */ /* 0x000fe200000010ff */
[----:B------:R-:W-:Y:S01]  /*3e50*/  @P2 STG.E.U16 desc[UR12][R60.64], R26 ;  /* 0x0000001a3c002986 */ /* 0x000fe2000c10150c */
[----:B------:R-:W-:Y:S01]  /*3e60*/  F2FP.BF16.F32.PACK_AB R29, RZ, R29 ;  /* 0x0000001dff1d723e */ /* 0x000fe200000010ff */
[----:B------:R-:W-:Y:S01]  /*3e70*/  FMUL R37, R37, R0 ;  /* 0x0000000025257220 */ /* 0x000fe20000400000 */
[----:B------:R-:W-:Y:S01]  /*3e80*/  F2FP.BF16.F32.PACK_AB R30, RZ, R30 ;  /* 0x0000001eff1e723e */ /* 0x000fe200000010ff */
[----:B------:R0:W-:Y:S01]  /*3e90*/  @P3 STG.E.U16 desc[UR12][R4.64+0x2], R27 ;  /* 0x0000021b04003986 */ /* 0x0001e2000c10150c */
[----:B------:R-:W-:Y:S01]  /*3ea0*/  ISETP.GT.AND P2, PT, R8, 0x8, P0 ;  /* 0x000000080800780c */ /* 0x000fe20000744270 */
[-C--:B------:R-:W-:Y:S01]  /*3eb0*/  FMUL R38, R38, R0.reuse ;  /* 0x0000000026267220 */ /* 0x080fe20000400000 */
[C---:B------:R-:W-:Y:S01]  /*3ec0*/  ISETP.GT.AND P3, PT, R7.reuse, 0x10, PT ;  /* 0x000000100700780c */ /* 0x040fe20003f64270 */
[----:B------:R-:W-:Y:S01]  /*3ed0*/  @P4 STG.E.U16 desc[UR12][R2.64+0x10], R28 ;  /* 0x0000101c02004986 */ /* 0x000fe2000c10150c */
[----:B------:R-:W-:Y:S01]  /*3ee0*/  ISETP.GT.AND P0, PT, R7, 0x11, PT ;  /* 0x000000110700780c */ /* 0x000fe20003f04270 */
[-C--:B------:R-:W-:Y:S01]  /*3ef0*/  FMUL R39, R39, R0.reuse ;  /* 0x0000000027277220 */ /* 0x080fe20000400000 */
[C---:B------:R-:W-:Y:S01]  /*3f00*/  ISETP.GT.AND P4, PT, R8.reuse, RZ, P3 ;  /* 0x000000ff0800720c */ /* 0x040fe20001f84270 */
[----:B------:R-:W-:Y:S01]  /*3f10*/  @P5 STG.E.U16 desc[UR12][R2.64+0x12], R29 ;  /* 0x0000121d02005986 */ /* 0x000fe2000c10150c */
[----:B------:R-:W-:Y:S01]  /*3f20*/  ISETP.GT.AND P5, PT, R8, RZ, P0 ;  /* 0x000000ff0800720c */ /* 0x000fe200007a4270 */
[----:B------:R-:W-:Y:S01]  /*3f30*/  FMUL R40, R40, R0 ;  /* 0x0000000028287220 */ /* 0x000fe20000400000 */
[----:B------:R-:W-:Y:S01]  /*3f40*/  F2FP.BF16.F32.PACK_AB R31, RZ, R31 ;  /* 0x0000001fff1f723e */ /* 0x000fe200000010ff */
[--C-:B0-----:R-:W-:Y:S01]  /*3f50*/  @P1 IMAD.MOV.U32 R4, RZ, RZ, R60.reuse ;  /* 0x000000ffff041224 */ /* 0x101fe200078e003c */
[----:B------:R-:W-:Y:S01]  /*3f60*/  ISETP.GT.AND P0, PT, R8, 0x8, P0 ;  /* 0x000000080800780c */ /* 0x000fe20000704270 */
[--C-:B------:R-:W-:Y:S01]  /*3f70*/  @P1 IMAD.MOV.U32 R5, RZ, RZ, R61.reuse ;  /* 0x000000ffff051224 */ /* 0x100fe200078e003d */
[----:B------:R-:W-:Y:S01]  /*3f80*/  F2FP.BF16.F32.PACK_AB R32, RZ, R32 ;  /* 0x00000020ff20723e */ /* 0x000fe200000010ff */
[-C--:B------:R-:W-:Y:S01]  /*3f90*/  FMUL R41, R41, R0.reuse ;  /* 0x0000000029297220 */ /* 0x080fe20000400000 */
[----:B------:R-:W-:Y:S01]  /*3fa0*/  F2FP.BF16.F32.PACK_AB R33, RZ, R33 ;  /* 0x00000021ff21723e */ /* 0x000fe200000010ff */
[-C--:B------:R-:W-:Y:S01]  /*3fb0*/  FMUL R42, R42, R0.reuse ;  /* 0x000000002a2a7220 */ /* 0x080fe20000400000 */
[----:B------:R0:W-:Y:S01]  /*3fc0*/  @P1 STG.E.U16 desc[UR12][R4.64+0x10], R30 ;  /* 0x0000101e04001986 */ /* 0x0001e2000c10150c */
[----:B------:R-:W-:Y:S01]  /*3fd0*/  ISETP.GT.AND P1, PT, R8, 0x8, P3 ;  /* 0x000000080800780c */ /* 0x000fe20001f24270 */
[----:B------:R-:W-:Y:S01]  /*3fe0*/  FMUL R43, R43, R0 ;  /* 0x000000002b2b7220 */ /* 0x000fe20000400000 */
[----:B------:R-:W-:Y:S01]  /*3ff0*/  F2FP.BF16.F32.PACK_AB R34, RZ, R34 ;  /* 0x00000022ff22723e */ /* 0x000fe200000010ff */
[-C--:B------:R-:W-:Y:S01]  /*4000*/  FMUL R44, R44, R0.reuse ;  /* 0x000000002c2c7220 */ /* 0x080fe20000400000 */
[----:B------:R-:W-:Y:S01]  /*4010*/  ISETP.GT.AND P3, PT, R7, 0x19, PT ;  /* 0x000000190700780c */ /* 0x000fe20003f64270 */
[-C--:B------:R-:W-:Y:S01]  /*4020*/  FMUL R45, R45, R0.reuse ;  /* 0x000000002d2d7220 */ /* 0x080fe20000400000 */
[----:B------:R-:W-:Y:S01]  /*4030*/  F2FP.BF16.F32.PACK_AB R35, RZ, R35 ;  /* 0x00000023ff23723e */ /* 0x000fe200000010ff */
[----:B------:R-:W-:Y:S01]  /*4040*/  FMUL R46, R46, R0 ;  /* 0x000000002e2e7220 */ /* 0x000fe20000400000 */
[----:B------:R-:W-:Y:S01]  /*4050*/  F2FP.BF16.F32.PACK_AB R36, RZ, R36 ;  /* 0x00000024ff24723e */ /* 0x000fe200000010ff */
[----:B------:R-:W-:Y:S01]  /*4060*/  FMUL R47, R47, R0 ;  /* 0x000000002f2f7220 */ /* 0x000fe20000400000 */
[----:B------:R-:W-:Y:S01]  /*4070*/  F2FP.BF16.F32.PACK_AB R37, RZ, R37 ;  /* 0x00000025ff25723e */ /* 0x000fe200000010ff */
[--C-:B0-----:R-:W-:Y:S01]  /*4080*/  @P2 IMAD.MOV.U32 R4, RZ, RZ, R60.reuse ;  /* 0x000000ffff042224 */ /* 0x101fe200078e003c */
[----:B------:R-:W-:Y:S01]  /*4090*/  F2FP.BF16.F32.PACK_AB R38, RZ, R38 ;  /* 0x00000026ff26723e */ /* 0x000fe200000010ff */
[--C-:B------:R-:W-:Y:S01]  /*40a0*/  @P2 IMAD.MOV.U32 R5, RZ, RZ, R61.reuse ;  /* 0x000000ffff052224 */ /* 0x100fe200078e003d */
[----:B------:R-:W-:Y:S01]  /*40b0*/  F2FP.BF16.F32.PACK_AB R39, RZ, R39 ;  /* 0x00000027ff27723e */ /* 0x000fe200000010ff */
[----:B------:R-:W-:Y:S01]  /*40c0*/  FMUL R48, R48, R0 ;  /* 0x0000000030307220 */ /* 0x000fe20000400000 */
[----:B------:R-:W-:Y:S01]  /*40d0*/  F2FP.BF16.F32.PACK_AB R40, RZ, R40 ;  /* 0x00000028ff28723e */ /* 0x000fe200000010ff */
[-C--:B------:R-:W-:Y:S01]  /*40e0*/  FMUL R49, R49, R0.reuse ;  /* 0x0000000031317220 */ /* 0x080fe20000400000 */
[----:B------:R0:W-:Y:S01]  /*40f0*/  @P2 STG.E.U16 desc[UR12][R4.64+0x12], R31 ;  /* 0x0000121f04002986 */ /* 0x0001e2000c10150c */
[----:B------:R-:W-:Y:S01]  /*4100*/  ISETP.GT.AND P2, PT, R7, 0x18, PT ;  /* 0x000000180700780c */ /* 0x000fe20003f44270 */
[-C--:B------:R-:W-:Y:S01]  /*4110*/  FMUL R50, R50, R0.reuse ;  /* 0x0000000032327220 */ /* 0x080fe20000400000 */
[----:B------:R-:W-:Y:S01]  /*4120*/  F2FP.BF16.F32.PACK_AB R41, RZ, R41 ;  /* 0x00000029ff29723e */ /* 0x000fe200000010ff */
[----:B------:R-:W-:Y:S01]  /*4130*/  @P4 STG.E.U16 desc[UR12][R2.64+0x20], R32 ;  /* 0x0000202002004986 */ /* 0x000fe2000c10150c */
[C---:B------:R-:W-:Y:S01]  /*4140*/  ISETP.GT.AND P4, PT, R8.reuse, RZ, P2 ;  /* 0x000000ff0800720c */ /* 0x040fe20001784270 */
[----:B------:R-:W-:Y:S01]  /*4150*/  FMUL R51, R51, R0 ;  /* 0x0000000033337220 */ /* 0x000fe20000400000 */
[----:B------:R-:W-:Y:S01]  /*4160*/  F2FP.BF16.F32.PACK_AB R42, RZ, R42 ;  /* 0x0000002aff2a723e */ /* 0x000fe200000010ff */
[----:B------:R-:W-:Y:S01]  /*4170*/  @P5 STG.E.U16 desc[UR12][R2.64+0x22], R33 ;  /* 0x0000222102005986 */ /* 0x000fe2000c10150c */
[----:B------:R-:W-:Y:S01]  /*4180*/  ISETP.GT.AND P5, PT, R8, RZ, P3 ;  /* 0x000000ff0800720c */ /* 0x000fe20001fa4270 */
[----:B------:R-:W-:Y:S01]  /*4190*/  FMUL R52, R52, R0 ;  /* 0x0000000034347220 */ /* 0x000fe20000400000 */
[----:B------:R-:W-:Y:S01]  /*41a0*/  F2FP.BF16.F32.PACK_AB R43, RZ, R43 ;  /* 0x0000002bff2b723e */ /* 0x000fe200000010ff */
[----:B0-----:R-:W-:Y:S01]  /*41b0*/  @P1 IMAD.MOV.U32 R4, RZ, RZ, R60 ;  /* 0x000000ffff041224 */ /* 0x001fe200078e003c */
[----:B------:R-:W-:Y:S01]  /*41c0*/  F2FP.BF16.F32.PACK_AB R44, RZ, R44 ;  /* 0x0000002cff2c723e */ /* 0x000fe200000010ff */
[----:B------:R-:W-:Y:S01]  /*41d0*/  @P1 IMAD.MOV.U32 R5, RZ, RZ, R61 ;  /* 0x000000ffff051224 */ /* 0x000fe200078e003d */
[----:B------:R-:W-:Y:S01]  /*41e0*/  F2FP.BF16.F32.PACK_AB R45, RZ, R45 ;  /* 0x0000002dff2d723e */ /* 0x000fe200000010ff */
[----:B------:R-:W-:Y:S01]  /*41f0*/  FMUL R53, R53, R0 ;  /* 0x0000000035357220 */ /* 0x000fe20000400000 */
[----:B------:R-:W-:Y:S01]  /*4200*/  F2FP.BF16.F32.PACK_AB R46, RZ, R46 ;  /* 0x0000002eff2e723e */ /* 0x000fe200000010ff */
[-C--:B------:R-:W-:Y:S01]  /*4210*/  FMUL R54, R54, R0.reuse ;  /* 0x0000000036367220 */ /* 0x080fe20000400000 */
[----:B------:R0:W-:Y:S01]  /*4220*/  @P1 STG.E.U16 desc[UR12][R4.64+0x20], R34 ;  /* 0x0000202204001986 */ /* 0x0001e2000c10150c */
[C---:B------:R-:W-:Y:S01]  /*4230*/  ISETP.GT.AND P1, PT, R8.reuse, 0x8, P2 ;  /* 0x000000080800780c */ /* 0x040fe20001724270 */
[----:B------:R-:W-:Y:S01]  /*4240*/  FMUL R0, R55, R0 ;  /* 0x0000000037007220 */ /* 0x000fe20000400000 */
[----:B------:R-:W-:-:S02]  /*4250*/  ISETP.GT.AND P2, PT, R8, 0x8, P3 ;  /* 0x000000080800780c */ /* 0x000fc40001f44270 */
[----:B------:R-:W-:Y:S02]  /*4260*/  ISETP.GT.AND P3, PT, R7, 0x20, PT ;  /* 0x000000200700780c */ /* 0x000fe40003f64270 */
[----:B------:R-:W-:Y:S02]  /*4270*/  F2FP.BF16.F32.PACK_AB R47, RZ, R47 ;  /* 0x0000002fff2f723e */ /* 0x000fe400000010ff */
[----:B------:R-:W-:Y:S02]  /*4280*/  F2FP.BF16.F32.PACK_AB R48, RZ, R48 ;  /* 0x00000030ff30723e */ /* 0x000fe400000010ff */
[----:B------:R-:W-:Y:S01]  /*4290*/  F2FP.BF16.F32.PACK_AB R49, RZ, R49 ;  /* 0x00000031ff31723e */ /* 0x000fe200000010ff */
[----:B0-----:R-:W-:Y:S01]  /*42a0*/  @P0 IMAD.MOV.U32 R4, RZ, RZ, R60 ;  /* 0x000000ffff040224 */ /* 0x001fe200078e003c */
[----:B------:R-:W-:Y:S01]  /*42b0*/  F2FP.BF16.F32.PACK_AB R50, RZ, R50 ;  /* 0x00000032ff32723e */ /* 0x000fe200000010ff */
[----:B------:R-:W-:Y:S01]  /*42c0*/  @P0 IMAD.MOV.U32 R5, RZ, RZ, R61 ;  /* 0x000000ffff050224 */ /* 0x000fe200078e003d */
[----:B------:R-:W-:-:S02]  /*42d0*/  F2FP.BF16.F32.PACK_AB R51, RZ, R51 ;  /* 0x00000033ff33723e */ /* 0x000fc400000010ff */
[----:B------:R-:W-:Y:S02]  /*42e0*/  F2FP.BF16.F32.PACK_AB R52, RZ, R52 ;  /* 0x00000034ff34723e */ /* 0x000fe400000010ff */
[----:B------:R0:W-:Y:S01]  /*42f0*/  @P0 STG.E.U16 desc[UR12][R4.64+0x22], R35 ;  /* 0x0000222304000986 */ /* 0x0001e2000c10150c */
[----:B------:R-:W-:Y:S02]  /*4300*/  ISETP.GT.AND P0, PT, R7, 0x21, PT ;  /* 0x000000210700780c */ /* 0x000fe40003f04270 */
[----:B------:R-:W-:Y:S01]  /*4310*/  F2FP.BF16.F32.PACK_AB R53, RZ, R53 ;  /* 0x00000035ff35723e */ /* 0x000fe200000010ff */
[----:B------:R-:W-:Y:S01]  /*4320*/  @P4 STG.E.U16 desc[UR12][R2.64+0x30], R36 ;  /* 0x0000302402004986 */ /* 0x000fe2000c10150c */
[C---:B------:R-:W-:Y:S02]  /*4330*/  ISETP.GT.AND P4, PT, R8.reuse, RZ, P3 ;  /* 0x000000ff0800720c */ /* 0x040fe40001f84270 */
[----:B------:R-:W-:Y:S01]  /*4340*/  F2FP.BF16.F32.PACK_AB R54, RZ, R54 ;  /* 0x00000036ff36723e */ /* 0x000fe200000010ff */
[----:B------:R-:W-:Y:S01]  /*4350*/  @P5 STG.E.U16 desc[UR12][R2.64+0x32], R37 ;  /* 0x0000322502005986 */ /* 0x000fe2000c10150c */
[----:B------:R-:W-:-:S02]  /*4360*/  ISETP.GT.AND P5, PT, R8, RZ, P0 ;  /* 0x000000ff0800720c */ /* 0x000fc400007a4270 */
[----:B------:R-:W-:Y:S01]  /*4370*/  ISETP.GT.AND P0, PT, R8, 0x8, P0 ;  /* 0x000000080800780c */ /* 0x000fe20000704270 */
[----:B0-----:R-:W-:Y:S02]  /*4380*/  @P1 IMAD.MOV.U32 R4, RZ, RZ, R60 ;  /* 0x000000ffff041224 */ /* 0x001fe400078e003c */
[----:B------:R-:W-:-:S05]  /*4390*/  @P1 IMAD.MOV.U32 R5, RZ, RZ, R61 ;  /* 0x000000ffff051224 */ /* 0x000fca00078e003d */
[----:B------:R0:W-:Y:S01]  /*43a0*/  @P1 STG.E.U16 desc[UR12][R4.64+0x30], R38 ;  /* 0x0000302604001986 */ /* 0x0001e2000c10150c */
[----:B------:R-:W-:Y:S02]  /*43b0*/  ISETP.GT.AND P1, PT, R8, 0x8, P3 ;  /* 0x000000080800780c */ /* 0x000fe40001f24270 */
[----:B------:R-:W-:Y:S01]  /*43c0*/  ISETP.GT.AND P3, PT, R7, 0x30, PT ;  /* 0x000000300700780c */ /* 0x000fe20003f64270 */
[----:B0-----:R-:W-:Y:S02]  /*43d0*/  @P2 IMAD.MOV.U32 R4, RZ, RZ, R60 ;  /* 0x000000ffff042224 */ /* 0x001fe400078e003c */
[----:B------:R-:W-:-:S05]  /*43e0*/  @P2 IMAD.MOV.U32 R5, RZ, RZ, R61 ;  /* 0x000000ffff052224 */ /* 0x000fca00078e003d */
[----:B------:R0:W-:Y:S04]  /*43f0*/  @P2 STG.E.U16 desc[UR12][R4.64+0x32], R39 ;  /* 0x0000322704002986 */ /* 0x0001e8000c10150c */
[----:B------:R-:W-:Y:S01]  /*4400*/  @P4 STG.E.U16 desc[UR12][R2.64+0x40], R40 ;  /* 0x0000402802004986 */ /* 0x000fe2000c10150c */
[----:B------:R-:W-:-:S03]  /*4410*/  ISETP.GT.AND P4, PT, R7, 0x28, PT ;  /* 0x000000280700780c */ /* 0x000fc60003f84270 */
[----:B------:R-:W-:Y:S01]  /*4420*/  @P5 STG.E.U16 desc[UR12][R2.64+0x42], R41 ;  /* 0x0000422902005986 */ /* 0x000fe2000c10150c */
[----:B------:R-:W-:Y:S02]  /*4430*/  ISETP.GT.AND P5, PT, R7, 0x29, PT ;  /* 0x000000290700780c */ /* 0x000fe40003fa4270 */
[C---:B------:R-:W-:Y:S01]  /*4440*/  ISETP.GT.AND P2, PT, R8.reuse, RZ, P4 ;  /* 0x000000ff0800720c */ /* 0x040fe20002744270 */
[----:B0-----:R-:W-:Y:S01]  /*4450*/  @P1 IMAD.MOV.U32 R4, RZ, RZ, R60 ;  /* 0x000000ffff041224 */ /* 0x001fe200078e003c */
[C---:B------:R-:W-:Y:S01]  /*4460*/  ISETP.GT.AND P6, PT, R8.reuse, RZ, P5 ;  /* 0x000000ff0800720c */ /* 0x040fe20002fc4270 */
[----:B------:R-:W-:Y:S01]  /*4470*/  @P1 IMAD.MOV.U32 R5, RZ, RZ, R61 ;  /* 0x000000ffff051224 */ /* 0x000fe200078e003d */
[----:B------:R-:W-:-:S04]  /*4480*/  ISETP.GT.AND P4, PT, R8, 0x8, P4 ;  /* 0x000000080800780c */ /* 0x000fc80002784270 */
[----:B------:R0:W-:Y:S01]  /*4490*/  @P1 STG.E.U16 desc[UR12][R4.64+0x40], R42 ;  /* 0x0000402a04001986 */ /* 0x0001e2000c10150c */
[----:B------:R-:W-:Y:S01]  /*44a0*/  ISETP.GT.AND P1, PT, R7, 0x38, PT ;  /* 0x000000380700780c */ /* 0x000fe20003f24270 */
[----:B0-----:R-:W-:Y:S02]  /*44b0*/  @P0 IMAD.MOV.U32 R4, RZ, RZ, R60 ;  /* 0x000000ffff040224 */ /* 0x001fe400078e003c */
[----:B------:R-:W-:-:S05]  /*44c0*/  @P0 IMAD.MOV.U32 R5, RZ, RZ, R61 ;  /* 0x000000ffff050224 */ /* 0x000fca00078e003d */
[----:B------:R0:W-:Y:S01]  /*44d0*/  @P0 STG.E.U16 desc[UR12][R4.64+0x42], R43 ;  /* 0x0000422b04000986 */ /* 0x0001e2000c10150c */
[----:B------:R-:W-:-:S03]  /*44e0*/  ISETP.GT.AND P0, PT, R7, 0x39, PT ;  /* 0x000000390700780c */ /* 0x000fc60003f04270 */
[----:B------:R-:W-:Y:S01]  /*44f0*/  @P2 STG.E.U16 desc[UR12][R2.64+0x50], R44 ;  /* 0x0000502c02002986 */ /* 0x000fe2000c10150c */
[----:B------:R-:W-:-:S03]  /*4500*/  ISETP.GT.AND P2, PT, R7, 0x31, PT ;  /* 0x000000310700780c */ /* 0x000fc60003f44270 */
[----:B------:R-:W-:Y:S01]  /*4510*/  @P6 STG.E.U16 desc[UR12][R2.64+0x52], R45 ;  /* 0x0000522d02006986 */ /* 0x000fe2000c10150c */
[C---:B------:R-:W-:Y:S02]  /*4520*/  ISETP.GT.AND P6, PT, R8.reuse, 0x8, P5 ;  /* 0x000000080800780c */ /* 0x040fe40002fc4270 */
[C---:B------:R-:W-:Y:S01]  /*4530*/  ISETP.GT.AND P5, PT, R8.reuse, RZ, P3 ;  /* 0x000000ff0800720c */ /* 0x040fe20001fa4270 */
[----:B0-----:R-:W-:Y:S01]  /*4540*/  @P4 IMAD.MOV.U32 R4, RZ, RZ, R60 ;  /* 0x000000ffff044224 */ /* 0x001fe200078e003c */
[----:B------:R-:W-:Y:S01]  /*4550*/  ISETP.GT.AND P3, PT, R8, 0x8, P3 ;  /* 0x000000080800780c */ /* 0x000fe20001f64270 */
[----:B------:R-:W-:-:S05]  /*4560*/  @P4 IMAD.MOV.U32 R5, RZ, RZ, R61 ;  /* 0x000000ffff054224 */ /* 0x000fca00078e003d */
[----:B------:R0:W-:Y:S01]  /*4570*/  @P4 STG.E.U16 desc[UR12][R4.64+0x50], R46 ;  /* 0x0000502e04004986 */ /* 0x0001e2000c10150c */
[C---:B------:R-:W-:Y:S02]  /*4580*/  ISETP.GT.AND P4, PT, R8.reuse, RZ, P2 ;  /* 0x000000ff0800720c */ /* 0x040fe40001784270 */
[----:B------:R-:W-:Y:S01]  /*4590*/  ISETP.GT.AND P2, PT, R8, 0x8, P2 ;  /* 0x000000080800780c */ /* 0x000fe20001744270 */
[----:B0-----:R-:W-:Y:S02]  /*45a0*/  @P6 IMAD.MOV.U32 R4, RZ, RZ, R60 ;  /* 0x000000ffff046224 */ /* 0x001fe400078e003c */
[----:B------:R-:W-:-:S05]  /*45b0*/  @P6 IMAD.MOV.U32 R5, RZ, RZ, R61 ;  /* 0x000000ffff056224 */ /* 0x000fca00078e003d */
[----:B------:R0:W-:Y:S01]  /*45c0*/  @P6 STG.E.U16 desc[UR12][R4.64+0x52], R47 ;  /* 0x0000522f04006986 */ /* 0x0001e2000c10150c */
[C---:B------:R-:W-:Y:S02]  /*45d0*/  ISETP.GT.AND P6, PT, R8.reuse, RZ, P0 ;  /* 0x000000ff0800720c */ /* 0x040fe400007c4270 */
[C---:B------:R-:W-:Y:S01]  /*45e0*/  ISETP.GT.AND P0, PT, R8.reuse, 0x8, P0 ;  /* 0x000000080800780c */ /* 0x040fe20000704270 */
[----:B------:R-:W-:Y:S01]  /*45f0*/  @P5 STG.E.U16 desc[UR12][R2.64+0x60], R48 ;  /* 0x0000603002005986 */ /* 0x000fe2000c10150c */
[C---:B------:R-:W-:Y:S02]  /*4600*/  ISETP.GT.AND P5, PT, R8.reuse, RZ, P1 ;  /* 0x000000ff0800720c */ /* 0x040fe40000fa4270 */
[----:B------:R-:W-:Y:S01]  /*4610*/  ISETP.GT.AND P1, PT, R8, 0x8, P1 ;  /* 0x000000080800780c */ /* 0x000fe20000f24270 */
[----:B------:R-:W-:Y:S01]  /*4620*/  @P4 STG.E.U16 desc[UR12][R2.64+0x62], R49 ;  /* 0x0000623102004986 */ /* 0x000fe2000c10150c */
[----:B0-----:R-:W-:Y:S02]  /*4630*/  @P3 IMAD.MOV.U32 R4, RZ, RZ, R60 ;  /* 0x000000ffff043224 */ /* 0x001fe400078e003c */
[----:B------:R-:W-:-:S05]  /*4640*/  @P3 IMAD.MOV.U32 R5, RZ, RZ, R61 ;  /* 0x000000ffff053224 */ /* 0x000fca00078e003d */
[----:B------:R0:W-:Y:S02]  /*4650*/  @P3 STG.E.U16 desc[UR12][R4.64+0x60], R50 ;  /* 0x0000603204003986 */ /* 0x0001e4000c10150c */
[----:B0-----:R-:W-:Y:S02]  /*4660*/  @P2 IMAD.MOV.U32 R4, RZ, RZ, R60 ;  /* 0x000000ffff042224 */ /* 0x001fe400078e003c */
[----:B------:R-:W-:-:S05]  /*4670*/  @P2 IMAD.MOV.U32 R5, RZ, RZ, R61 ;  /* 0x000000ffff052224 */ /* 0x000fca00078e003d */
[----:B------:R-:W-:Y:S04]  /*4680*/  @P2 STG.E.U16 desc[UR12][R4.64+0x62], R51 ;  /* 0x0000623304002986 */ /* 0x000fe8000c10150c */
[----:B------:R-:W-:Y:S04]  /*4690*/  @P5 STG.E.U16 desc[UR12][R2.64+0x70], R52 ;  /* 0x0000703402005986 */ /* 0x000fe8000c10150c */
[----:B------:R0:W-:Y:S02]  /*46a0*/  @P6 STG.E.U16 desc[UR12][R2.64+0x72], R53 ;  /* 0x0000723502006986 */ /* 0x0001e4000c10150c */
[----:B0-----:R-:W-:-:S02]  /*46b0*/  @P1 IMAD.MOV.U32 R2, RZ, RZ, R60 ;  /* 0x000000ffff021224 */ /* 0x001fc400078e003c */
[----:B------:R-:W-:-:S05]  /*46c0*/  @P1 IMAD.MOV.U32 R3, RZ, RZ, R61 ;  /* 0x000000ffff031224 */ /* 0x000fca00078e003d */
[----:B------:R0:W-:Y:S01]  /*46d0*/  @P1 STG.E.U16 desc[UR12][R2.64+0x70], R54 ;  /* 0x0000703602001986 */ /* 0x0001e2000c10150c */
[----:B------:R-:W-:Y:S05]  /*46e0*/  @!P0 EXIT ;  /* 0x000000000000894d */ /* 0x000fea0003800000 */
[----:B------:R-:W-:-:S05]  /*46f0*/  F2FP.BF16.F32.PACK_AB R0, RZ, R0 ;  /* 0x00000000ff00723e */ /* 0x000fca00000010ff */
[----:B------:R-:W-:Y:S01]  /*4700*/  STG.E.U16 desc[UR12][R60.64+0x72], R0 ;  /* 0x000072003c007986 */ /* 0x000fe2000c10150c */
[----:B------:R-:W-:Y:S05]  /*4710*/  EXIT ;  /* 0x000000000000794d */ /* 0x000fea0003800000 */
.L_x_14:
[----:B------:R-:W-:-:S13]  /*4720*/  ISETP.NE.AND P0, PT, R13, RZ, PT ;  /* 0x000000ff0d00720c */ /* 0x000fda0003f05270 */
[----:B------:R-:W-:Y:S05]  /*4730*/  @P0 EXIT ;  /* 0x000000000000094d */ /* 0x000fea0003800000 */
[----:B---3-5:R-:W2:Y:S01]  /*4740*/  LDC R2, c[0x0][0x294] ;  /* 0x0000a500ff027b82 */ /* 0x028ea20000000800 */
[----:B------:R-:W-:Y:S01]  /*4750*/  ELECT P0, URZ, PT ;  /* 0x00000000003f782f */ /* 0x000fe20003800000 */
[----:B------:R-:W-:Y:S01]  /*4760*/  BSSY B0, `(.L_x_89) ;  /* 0x000007b000007945 */ /* 0x000fe20003800000 */
[----:B--2---:R-:W-:-:S05]  /*4770*/  VIADD R0, R2, 0x3f ;  /* 0x0000003f02007836 */ /* 0x004fca0000000000 */
[----:B------:R-:W-:-:S04]  /*4780*/  SHF.R.S32.HI R7, RZ, 0x1f, R0 ;  /* 0x0000001fff077819 */ /* 0x000fc80000011400 */
[----:B------:R-:W-:-:S04]  /*4790*/  LEA.HI R7, R7, R0, RZ, 0x6 ;  /* 0x0000000007077211 */ /* 0x000fc800078f30ff */
[----:B------:R-:W-:Y:S01]  /*47a0*/  SHF.R.S32.HI R14, RZ, 0x6, R7 ;  /* 0x00000006ff0e7819 */ /* 0x000fe20000011407 */
[----:B------:R-:W-:Y:S06]  /*47b0*/  @!P0 BRA `(.L_x_90) ;  /* 0x0000000400d48947 */ /* 0x000fec0003800000 */
[----:B------:R-:W-:-:S13]  /*47c0*/  ISETP.GE.AND P0, PT, R2, 0x1, PT ;  /* 0x000000010200780c */ /* 0x000fda0003f06270 */
[----:B------:R-:W-:Y:S05]  /*47d0*/  @!P0 BRA `(.L_x_90) ;  /* 0x0000000400cc8947 */ /* 0x000fea0003800000 */
[----:B------:R-:W0:Y:S01]  /*47e0*/  S2R R2, SR_CgaCtaId ;  /* 0x0000000000027919 */ /* 0x000e220000008800 */
[----:B------:R-:W1:Y:S01]  /*47f0*/  LDC.64 R12, c[0x0][0x4f8] ;  /* 0x00013e00ff0c7b82 */ /* 0x000e620000000a00 */
[----:B------:R-:W-:Y:S01]  /*4800*/  ULDC.64 UR4, c[0x0][0x4c0] ;  /* 0x0001300000047ab9 */ /* 0x000fe20000000a00 */
[----:B------:R-:W-:Y:S01]  /*4810*/  LOP3.LUT P0, RZ, R8, 0x1f, RZ, 0xc0, !PT ;  /* 0x0000001f08ff7812 */ /* 0x000fe2000780c0ff */
[----:B------:R-:W-:Y:S01]  /*4820*/  IMAD.SHL.U32 R16, R16, 0x40, RZ ;  /* 0x0000004010107824 */ /* 0x000fe200078e00ff */
[----:B------:R-:W-:Y:S01]  /*4830*/  ISETP.NE.AND P2, PT, R11, RZ, PT ;  /* 0x000000ff0b00720c */ /* 0x000fe20003f45270 */
[----:B------:R-:W-:Y:S01]  /*4840*/  IMAD.SHL.U32 R9, R9, 0x40, RZ ;  /* 0x0000004009097824 */ /* 0x000fe200078e00ff */
[----:B------:R-:W-:Y:S01]  /*4850*/  ISETP.NE.OR P0, PT, R11, RZ, !P0 ;  /* 0x000000ff0b00720c */ /* 0x000fe20004705670 */
[----:B------:R-:W-:Y:S01]  /*4860*/  IMAD.MOV.U32 R4, RZ, RZ, R14 ;  /* 0x000000ffff047224 */ /* 0x000fe200078e000e */
[----:B------:R-:W2:Y:S01]  /*4870*/  LDC R0, c[0x0][0x500] ;  /* 0x00014000ff007b82 */ /* 0x000ea20000000800 */
[----:B------:R-:W-:Y:S01]  /*4880*/  LOP3.LUT R11, R6, 0x2, RZ, 0xfc, !PT ;  /* 0x00000002060b7812 */ /* 0x000fe200078efcff */
[----:B------:R-:W-:-:S02]  /*4890*/  IMAD.MOV.U32 R15, RZ, RZ, RZ ;  /* 0x000000ffff0f7224 */ /* 0x000fc400078e00ff */
[----:B-1----:R-:W-:Y:S01]  /*48a0*/  IMAD R12, R5, UR4, R12 ;  /* 0x00000004050c7c24 */ /* 0x002fe2000f8e020c */
[----:B------:R-:W-:Y:S01]  /*48b0*/  ULDC UR4, c[0x0][0x4c8] ;  /* 0x0001320000047ab9 */ /* 0x000fe20000000800 */
[----:B------:R-:W-:Y:S02]  /*48c0*/  IMAD R13, R22, UR5, R13 ;  /* 0x00000005160d7c24 */ /* 0x000fe4000f8e020d */
[----:B------:R-:W-:Y:S02]  /*48d0*/  IMAD.MOV.U32 R5, RZ, RZ, RZ ;  /* 0x000000ffff057224 */ /* 0x000fe400078e00ff */
[----:B--2---:R-:W-:Y:S02]  /*48e0*/  IMAD R10, R3, UR4, R0 ;  /* 0x00000004030a7c24 */ /* 0x004fe4000f8e0200 */
[----:B0-----:R-:W-:Y:S02]  /*48f0*/  IMAD.SHL.U32 R0, R2, 0x800, RZ ;  /* 0x0000080002007824 */ /* 0x001fe400078e00ff */
[----:B------:R-:W-:-:S02]  /*4900*/  IMAD.MOV.U32 R3, RZ, RZ, 0x1 ;  /* 0x00000001ff037424 */ /* 0x000fc400078e00ff */
[----:B------:R-:W-:Y:S01]  /*4910*/  IMAD.SHL.U32 R2, R2, 0x20, RZ ;  /* 0x0000002002027824 */ /* 0x000fe200078e00ff */
[----:B------:R-:W-:-:S07]  /*4920*/  LOP3.LUT R0, R0, 0x800, RZ, 0xc0, !PT ;  /* 0x0000080000007812 */ /* 0x000fce00078ec0ff */
.L_x_94:
[----:B------:R-:W0:Y:S01]  /*4930*/  S2R R8, SR_CgaCtaId ;  /* 0x0000000000087919 */ /* 0x000e220000008800 */
[----:B------:R-:W-:-:S04]  /*4940*/  MOV R7, 0x400 ;  /* 0x0000040000077802 */ /* 0x000fc80000000f00 */
[----:B0-----:R-:W-:Y:S02]  /*4950*/  LEA R18, R8, R7, 0x18 ;  /* 0x0000000708127211 */ /* 0x001fe400078ec0ff */
[----:B------:R-:W-:-:S03]  /*4960*/  SHF.L.U32 R7, R3, 0x1f, RZ ;  /* 0x0000001f03077819 */ /* 0x000fc600000006ff */
[----:B------:R-:W-:-:S07]  /*4970*/  IMAD R8, R5, 0x8, R18 ;  /* 0x0000000805087824 */ /* 0x000fce00078e0212 */
.L_x_91:
[----:B0-----:R0:W1:Y:S02]  /*4980*/  SYNCS.PHASECHK.TRANS64.TRYWAIT P1, [R8+URZ+0x38070], R7 ;  /* 0x03807007080075a7 */ /* 0x001064000802017f */
[----:B-1----:R-:W-:Y:S05]  /*4990*/  @!P1 NANOSLEEP.SYNCS 0x989680 ;  /* 0x009896800000995d */ /* 0x002fea0003900000 */
[----:B------:R-:W1:Y:S02]  /*49a0*/  @!P1 SYNCS.PHASECHK.TRANS64 P1, [R8+URZ+0x38070], R7 ;  /* 0x03807007080095a7 */ /* 0x000e64000802007f */
[----:B-1----:R-:W-:Y:S05]  /*49b0*/  @!P1 BRA `(.L_x_91) ;  /* 0xfffffffc00f09947 */ /* 0x002fea000383ffff */
[----:B0-----:R-:W0:Y:S02]  /*49c0*/  @!P2 LDC R7, c[0x0][0x580] ;  /* 0x00016000ff07ab82 */ /* 0x001e240000000800 */
[----:B0-----:R0:W-:Y:S02]  /*49d0*/  @!P2 SYNCS.ARRIVE.TRANS64 RZ, [R8+URZ+0x38000], R7 ;  /* 0x0380000708ffa9a7 */ /* 0x0011e4000800003f */
[----:B0-----:R-:W-:-:S04]  /*49e0*/  PRMT R7, R11, 0x9910, RZ ;  /* 0x000099100b077816 */ /* 0x001fc800000000ff */
[----:B------:R-:W-:-:S13]  /*49f0*/  ISETP.NE.AND P1, PT, R7, 0x2, PT ;  /* 0x000000020700780c */ /* 0x000fda0003f25270 */
[----:B------:R-:W-:Y:S05]  /*4a00*/  @P1 BRA `(.L_x_92) ;  /* 0x0000000000041947 */ /* 0x000fea0003800000 */
[----:B------:R-:W-:Y:S01]  /*4a10*/  BPT.TRAP 0x1 ;  /* 0x000000040000795c */ /* 0x000fe20000300000 */
.L_x_92:
[----:B------:R-:W-:Y:S05]  /*4a20*/  @P0 BRA `(.L_x_93) ;  /* 0x0000000000040947 */ /* 0x000fea0003800000 */
[----:B------:R-:W-:Y:S01]  /*4a30*/  BPT.TRAP 0x1 ;  /* 0x000000040000795c */ /* 0x000fe20000300000 */
.L_x_93:
[----:B------:R-:W-:Y:S01]  /*4a40*/  R2UR UR7, R15 ;  /* 0x000000000f0772ca */ /* 0x000fe200000e0000 */
[----:B------:R-:W-:Y:S01]  /*4a50*/  ULDC UR22, c[0x0][0x490] ;  /* 0x0001240000167ab9 */ /* 0x000fe20000000800 */
[----:B------:R-:W-:Y:S01]  /*4a60*/  R2UR UR32, R2 ;  /* 0x00000000022072ca */ /* 0x000fe200000e0000 */
[----:B------:R-:W-:Y:S01]  /*4a70*/  UISETP.NE.AND UP0, UPT, UR22, 0x1, UPT ;  /* 0x000000011600788c */ /* 0x000fe2000bf05270 */
[----:B------:R-:W-:Y:S01]  /*4a80*/  IMAD R7, R5, 0x1000, R0 ;  /* 0x0000100005077824 */ /* 0x000fe200078e0200 */
[----:B------:R-:W-:Y:S01]  /*4a90*/  ULDC UR23, c[0x0][0x49c] ;  /* 0x0001270000177ab9 */ /* 0x000fe20000000800 */
[----:B------:R-:W-:Y:S01]  /*4aa0*/  ULDC UR24, c[0x0][0x4a8] ;  /* 0x00012a0000187ab9 */ /* 0x000fe20000000800 */
[----:B------:R-:W-:Y:S01]  /*4ab0*/  UISETP.NE.AND UP1, UPT, UR23, 0x1, UPT ;  /* 0x000000011700788c */ /* 0x000fe2000bf25270 */
[----:B------:R-:W-:Y:S01]  /*4ac0*/  IMAD R7, R7, 0x2, R18 ;  /* 0x0000000207077824 */ /* 0x000fe200078e0212 */
[----:B------:R-:W-:Y:S01]  /*4ad0*/  R2UR UR14, R8 ;  /* 0x00000000080e72ca */ /* 0x000fe200000e0000 */
[----:B------:R-:W-:Y:S01]  /*4ae0*/  IMAD.MOV.U32 R8, RZ, RZ, 0x3 ;  /* 0x00000003ff087424 */ /* 0x000fe200078e00ff */
[C---:B------:R-:W-:Y:S01]  /*4af0*/  R2UR UR10, R5.reuse ;  /* 0x00000000050a72ca */ /* 0x040fe200000e0000 */
[----:B------:R-:W-:Y:S01]  /*4b00*/  ULDC.64 UR30, c[0x0][0x198] ;  /* 0x00006600001e7ab9 */ /* 0x000fe20000000a00 */
[----:B------:R-:W-:Y:S01]  /*4b10*/  USHF.L.U32 UR7, UR7, 0x6, URZ ;  /* 0x0000000607077899 */ /* 0x000fe2000800063f */
[----:B------:R-:W-:Y:S01]  /*4b20*/  R2UR UR19, R16 ;  /* 0x00000000101372ca */ /* 0x000fe200000e0000 */
[----:B------:R-:W-:Y:S01]  /*4b30*/  @UP0 ULDC UR4, c[0x0][0x494] ;  /* 0x0001250000040ab9 */ /* 0x000fe20000000800 */
[----:B------:R-:W-:Y:S01]  /*4b40*/  @UP0 ULDC UR6, c[0x0][0x498] ;  /* 0x0001260000060ab9 */ /* 0x000fe20000000800 */
[----:B------:R-:W-:Y:S01]  /*4b50*/  ULOP3.LUT UR32, UR7, 0x20, UR32, 0xf8, !UPT ;  /* 0x0000002007207892 */ /* 0x000fe2000f8ef820 */
[C---:B------:R-:W-:Y:S01]  /*4b60*/  ISETP.GT.AND P3, PT, R4.reuse, 0x1, PT ;  /* 0x000000010400780c */ /* 0x040fe20003f64270 */
[----:B------:R-:W-:Y:S01]  /*4b70*/  @UP1 ULDC.64 UR8, c[0x0][0x4a0] ;  /* 0x0001280000081ab9 */ /* 0x000fe20000000a00 */
[----:B------:R-:W-:Y:S01]  /*4b80*/  UIADD3 UR28, UP2, UR30, 0x1f0, URZ ;  /* 0x000001f01e1c7890 */ /* 0x000fe2000ff5e03f */
[----:B------:R-:W-:Y:S01]  /*4b90*/  VIADD R5, R5, 0x1 ;  /* 0x0000000105057836 */ /* 0x000fe20000000000 */
[----:B------:R-:W-:Y:S01]  /*4ba0*/  UIMAD.WIDE.U32 UR4, UR32, UR4, URZ ;  /* 0x00000004200472a5 */ /* 0x000fe2000f8e003f */
[----:B------:R-:W-:Y:S01]  /*4bb0*/  VIADD R4, R4, 0xffffffff ;  /* 0xffffffff04047836 */ /* 0x000fe20000000000 */
[----:B------:R-:W-:Y:S01]  /*4bc0*/  UMOV UR11, UR32 ;  /* 0x00000020000b7c82 */ /* 0x000fe20008000000 */
[----:B------:R-:W-:Y:S01]  /*4bd0*/  UMOV UR16, 0x0 ;  /* 0x0000000000107882 */ /* 0x000fe20000000000 */
[----:B------:R-:W-:Y:S01]  /*4be0*/  @UP0 USHF.R.U32.HI UR11, URZ, UR6, UR5 ;  /* 0x000000063f0b0299 */ /* 0x000fe20008011605 */
[----:B------:R-:W-:Y:S01]  /*4bf0*/  R2UR UR6, R7 ;  /* 0x00000000070672ca */ /* 0x000fe200000e0000 */
[----:B------:R-:W-:Y:S01]  /*4c00*/  UISETP.NE.AND UP0, UPT, UR24, 0x1, UPT ;  /* 0x000000011800788c */ /* 0x000fe2000bf05270 */
[----:B------:R-:W-:Y:S01]  /*4c10*/  IMAD.U32 R7, R13, 0x20, R12 ;  /* 0x000000200d077824 */ /* 0x000fe200078e000c */
[----:B------:R-:W-:Y:S01]  /*4c20*/  UIMAD.WIDE.U32 UR4, UR11, UR8, URZ ;  /* 0x000000080b0472a5 */ /* 0x000fe2000f8e003f */
[----:B------:R-:W-:Y:S01]  /*4c30*/  ISETP.NE.AND P1, PT, R5, 0xe, PT ;  /* 0x0000000e0500780c */ /* 0x000fe20003f25270 */
[----:B------:R-:W-:Y:S01]  /*4c40*/  UIADD3 UR26, -UR11, URZ, URZ ;  /* 0x0000003f0b1a7290 */ /* 0x000fe2000fffe13f */
[----:B------:R-:W-:Y:S01]  /*4c50*/  IMAD.U32 R7, R10, 0x400, R7 ;  /* 0x000004000a077824 */ /* 0x000fe200078e0007 */
[----:B------:R-:W-:Y:S01]  /*4c60*/  UMOV UR15, UR11 ;  /* 0x0000000b000f7c82 */ /* 0x000fe20008000000 */
[----:B------:R-:W-:Y:S01]  /*4c70*/  @UP1 USHF.R.U32.HI UR15, URZ, UR9, UR5 ;  /* 0x000000093f0f1299 */ /* 0x000fe20008011605 */
[----:B------:R-:W-:Y:S01]  /*4c80*/  VIADD R15, R15, 0x1 ;  /* 0x000000010f0f7836 */ /* 0x000fe20000000000 */
[----:B------:R-:W-:Y:S01]  /*4c90*/  R2UR UR4, R18 ;  /* 0x00000000120472ca */ /* 0x000fe200000e0000 */
[----:B------:R-:W-:Y:S01]  /*4ca0*/  UIADD3 UR18, UP1, UR30, 0xf0, URZ ;  /* 0x000000f01e127890 */ /* 0x000fe2000ff3e03f */
[----:B------:R-:W-:Y:S01]  /*4cb0*/  R2UR UR33, R7 ;  /* 0x00000000072172ca */ /* 0x000fe200000e0000 */
[----:B------:R-:W-:Y:S01]  /*4cc0*/  @UP0 ULDC UR20, c[0x0][0x4ac] ;  /* 0x00012b0000140ab9 */ /* 0x000fe20000000800 */
[----:B------:R-:W-:Y:S01]  /*4cd0*/  PRMT R7, R8, 0x7610, R7 ;  /* 0x0000761008077816 */ /* 0x000fe20000000007 */
[----:B------:R-:W-:Y:S01]  /*4ce0*/  UIMAD.WIDE.U32 UR20, UR15, UR20, URZ ;  /* 0x000000140f1472a5 */ /* 0x000fe2000f8e003f */
[----:B------:R-:W-:Y:S01]  /*4cf0*/  SEL R8, RZ, 0x1, P1 ;  /* 0x00000001ff087807 */ /* 0x000fe20000800000 */
[----:B------:R-:W-:Y:S01]  /*4d00*/  UIADD3 UR30, UR6, 0x1c000, URZ ;  /* 0x0001c000061e7890 */ /* 0x000fe2000fffe03f */
[----:B------:R-:W-:Y:S01]  /*4d10*/  R2UR UR6, R9 ;  /* 0x00000000090672ca */ /* 0x000fe200000e0000 */
[----:B------:R-:W-:Y:S01]  /*4d20*/  UIADD3 UR5, UR14, 0x38000, URZ ;  /* 0x000380000e057890 */ /* 0x000fe2000fffe03f */
[----:B------:R-:W-:Y:S01]  /*4d30*/  R2UR UR34, R7 ;  /* 0x00000000072272ca */ /* 0x000fe200000e0000 */
[----:B------:R-:W-:Y:S01]  /*4d40*/  @UP0 ULDC UR25, c[0x0][0x4b0] ;  /* 0x00012c0000190ab9 */ /* 0x000fe20000000800 */
[----:B------:R-:W-:Y:S01]  /*4d50*/  UMOV UR14, UR15 ;  /* 0x0000000f000e7c82 */ /* 0x000fe20008000000 */
[----:B------:R-:W-:Y:S01]  /*4d60*/  ULEA UR4, UR10, UR4, 0xd ;  /* 0x000000040a047291 */ /* 0x000fe2000f8e683f */
[----:B------:R-:W-:Y:S01]  /*4d70*/  LOP3.LUT R3, R3, R8, RZ, 0x3c, !PT ;  /* 0x0000000803037212 */ /* 0x000fe200078e3cff */
[----:B------:R-:W-:Y:S01]  /*4d80*/  @UP0 USHF.R.U32.HI UR14, URZ, UR25, UR21 ;  /* 0x000000193f0e0299 */ /* 0x000fe20008011615 */
[----:B------:R-:W-:Y:S01]  /*4d90*/  SEL R5, R5, RZ, P1 ;  /* 0x000000ff05057207 */ /* 0x000fe20000800000 */
[----:B------:R-:W-:Y:S01]  /*4da0*/  UMOV UR10, UR19 ;  /* 0x00000013000a7c82 */ /* 0x000fe20008000000 */
[----:B------:R-:W-:-:S02]  /*4db0*/  UIADD3.X UR19, URZ, UR31, URZ, UP1, !UPT ;  /* 0x0000001f3f137290 */ /* 0x000fc40008ffe43f */
[----:B------:R-:W-:Y:S02]  /*4dc0*/  UIADD3 UR20, -UR15, URZ, URZ ;  /* 0x0000003f0f147290 */ /* 0x000fe4000fffe13f */
[----:B------:R-:W-:Y:S02]  /*4dd0*/  UIADD3 UR25, -UR14, URZ, URZ ;  /* 0x0000003f0e197290 */ /* 0x000fe4000fffe13f */
[----:B------:R-:W-:Y:S02]  /*4de0*/  UIMAD UR21, UR22, UR26, UR32 ;  /* 0x0000001a161572a4 */ /* 0x000fe4000f8e0220 */
[----:B------:R-:W-:Y:S02]  /*4df0*/  UIMAD UR20, UR23, UR20, UR11 ;  /* 0x00000014171472a4 */ /* 0x000fe4000f8e020b */
[----:B------:R-:W-:Y:S01]  /*4e00*/  UIMAD UR11, UR24, UR25, UR15 ;  /* 0x00000019180b72a4 */ /* 0x000fe2000f8e020f */
[----:B------:R-:W-:Y:S01]  /*4e10*/  UMOV UR17, 0x10000000 ;  /* 0x1000000000117882 */ /* 0x000fe20000000000 */
[----:B------:R-:W-:Y:S01]  /*4e20*/  ULDC UR27, c[0x0][0x4cc] ;  /* 0x00013300001b7ab9 */ /* 0x000fe20000000800 */
[----:B------:R-:W-:Y:S01]  /*4e30*/  ULDC UR29, c[0x0][0x4ec] ;  /* 0x00013b00001d7ab9 */ /* 0x000fe20000000800 */
[----:B------:R-:W-:Y:S01]  /*4e40*/  ULDC.64 UR12, c[0x0][0x4d0] ;  /* 0x00013400000c7ab9 */ /* 0x000fe20000000a00 */
[----:B------:R-:W-:Y:S01]  /*4e50*/  ULDC.64 UR8, c[0x0][0x4f0] ;  /* 0x00013c0000087ab9 */ /* 0x000fe20000000a00 */
[----:B------:R-:W-:Y:S01]  /*4e60*/  UIMAD UR21, UR21, UR27, UR29 ;  /* 0x0000001b151572a4 */ /* 0x000fe2000f8e021d */
[----:B------:R0:W-:Y:S01]  /*4e70*/  UTMALDG.2D [UR4], [UR18], desc[UR16] ;  /* 0x00001004120075b4 */ /* 0x0001e20008009000 */
[----:B------:R-:W-:-:S02]  /*4e80*/  UIMAD UR12, UR20, UR12, UR8 ;  /* 0x0000000c140c72a4 */ /* 0x000fc4000f8e0208 */
[----:B------:R-:W-:Y:S02]  /*4e90*/  UIMAD UR13, UR11, UR13, UR9 ;  /* 0x0000000d0b0d72a4 */ /* 0x000fe4000f8e0209 */
[----:B------:R-:W-:Y:S01]  /*4ea0*/  UIADD3.X UR29, URZ, UR31, URZ, UP2, !UPT ;  /* 0x0000001f3f1d7290 */ /* 0x000fe200097fe43f */
[----:B------:R-:W-:Y:S01]  /*4eb0*/  UMOV UR9, UR5 ;  /* 0x0000000500097c82 */ /* 0x000fe20008000000 */
[----:B------:R-:W-:Y:S01]  /*4ec0*/  UMOV UR8, UR30 ;  /* 0x0000001e00087c82 */ /* 0x000fe20008000000 */
[----:B------:R-:W-:Y:S01]  /*4ed0*/  UMOV UR11, UR21 ;  /* 0x00000015000b7c82 */ /* 0x000fe20008000000 */
[----:B0-----:R-:W-:-:S09]  /*4ee0*/  UPRMT UR4, UR33, 0x5410, UR34 ;  /* 0x0000541021047896 */ /* 0x001fd20008000022 */
[----:B------:R0:W-:Y:S02]  /*4ef0*/  UTMALDG.5D.IM2COL.MULTICAST [UR8], [UR28], UR4 ;  /* 0x000000081c0073b4 */ /* 0x0001e40008060804 */
[----:B0-----:R-:W-:Y:S05]  /*4f00*/  @P3 BRA `(.L_x_94) ;  /* 0xfffffff800883947 */ /* 0x001fea000383ffff */
.L_x_90:
[----:B------:R-:W-:Y:S05]  /*4f10*/  BSYNC B0 ;  /* 0x0000000000007941 */ /* 0x000fea0003800000 */
.L_x_89:
[----:B------:R-:W-:Y:S01]  /*4f20*/  ISETP.GE.U32.AND P0, PT, R14, 0xe, PT ;  /* 0x0000000e0e00780c */ /* 0x000fe20003f06070 */
[----:B------:R-:W-:-:S12]  /*4f30*/  IMAD.MOV.U32 R4, RZ, RZ, 0x1 ;  /* 0x00000001ff047424 */ /* 0x000fd800078e00ff */
[----:B------:R-:W-:Y:S05]  /*4f40*/  @!P0 BRA `(.L_x_95) ;  /* 0x00000000001c8947 */ /* 0x000fea0003800000 */
[----:B------:R-:W-:-:S05]  /*4f50*/  SHF.R.U32.HI R2, RZ, 0x1, R14 ;  /* 0x00000001ff027819 */ /* 0x000fca000001160e */
[----:B------:R-:W-:-:S05]  /*4f60*/  IMAD.WIDE.U32 R2, R2, -0x6db6db6d, RZ ;  /* 0x9249249302027825 */ /* 0x000fca00078e00ff */
[----:B------:R-:W-:-:S04]  /*4f70*/  SHF.R.U32.HI R0, RZ, 0x2, R3 ;  /* 0x00000002ff007819 */ /* 0x000fc80000011603 */
[----:B------:R-:W-:-:S04]  /*4f80*/  LOP3.LUT R0, R0, 0x1, RZ, 0xc0, !PT ;  /* 0x0000000100007812 */ /* 0x000fc800078ec0ff */
[----:B------:R-:W-:-:S04]  /*4f90*/  ISETP.NE.U32.AND P0, PT, R0, 0x1, PT ;  /* 0x000000010000780c */ /* 0x000fc80003f05070 */
[----:B------:R-:W-:-:S04]  /*4fa0*/  ISETP.NE.U32.AND.EX P0, PT, RZ, RZ, PT, P0 ;  /* 0x000000ffff00720c */ /* 0x000fc80003f05100 */
[----:B------:R-:W-:-:S09]  /*4fb0*/  SEL R4, RZ, 0x1, !P0 ;  /* 0x00000001ff047807 */ /* 0x000fd20004000000 */
.L_x_95:
[----:B------:R-:W-:Y:S05]  /*4fc0*/  WARPSYNC.ALL ;  /* 0x0000000000007948 */ /* 0x000fea0003800000 */
[----:B------:R-:W-:-:S13]  /*4fd0*/  ELECT P0, URZ, PT ;  /* 0x00000000003f782f */ /* 0x000fda0003800000 */
[----:B------:R-:W-:Y:S05]  /*4fe0*/  @!P0 EXIT ;  /* 0x000000000000894d */ /* 0x000fea0003800000 */
[----:B------:R-:W-:-:S04]  /*4ff0*/  LOP3.LUT R6, R6, 0x2, RZ, 0xfc, !PT ;  /* 0x0000000206067812 */ /* 0x000fc800078efcff */
[----:B------:R-:W-:-:S13]  /*5000*/  ISETP.NE.AND P0, PT, R6, 0x3, PT ;  /* 0x000000030600780c */ /* 0x000fda0003f05270 */
[----:B------:R-:W-:Y:S05]  /*5010*/  @!P0 BRA `(.L_x_96) ;  /* 0x0000000000048947 */ /* 0x000fea0003800000 */
[----:B------:R-:W-:Y:S01]  /*5020*/  BPT.TRAP 0x1 ;  /* 0x000000040000795c */ /* 0x000fe20000300000 */
.L_x_96:
[----:B------:R-:W0:Y:S01]  /*5030*/  S2R R5, SR_CgaCtaId ;  /* 0x0000000000057919 */ /* 0x000e220000008800 */
[----:B------:R-:W-:Y:S02]  /*5040*/  SHF.R.U32.HI R2, RZ, 0x1, R14 ;  /* 0x00000001ff027819 */ /* 0x000fe4000001160e */
[----:B------:R-:W-:-:S03]  /*5050*/  MOV R0, 0x400 ;  /* 0x0000040000007802 */ /* 0x000fc60000000f00 */
[----:B------:R-:W-:-:S05]  /*5060*/  IMAD.WIDE.U32 R2, R2, -0x6db6db6d, RZ ;  /* 0x9249249302027825 */ /* 0x000fca00078e00ff */
[----:B------:R-:W-:-:S05]  /*5070*/  SHF.R.U32.HI R3, RZ, 0x2, R3 ;  /* 0x00000002ff037819 */ /* 0x000fca0000011603 */
[----:B------:R-:W-:Y:S01]  /*5080*/  IMAD R3, R3, -0xe, R14 ;  /* 0xfffffff203037824 */ /* 0x000fe200078e020e */
[----:B0-----:R-:W-:Y:S02]  /*5090*/  LEA R0, R5, R0, 0x18 ;  /* 0x0000000005007211 */ /* 0x001fe400078ec0ff */
[----:B------:R-:W-:-:S03]  /*50a0*/  SHF.L.U32 R5, R4, 0x1f, RZ ;  /* 0x0000001f04057819 */ /* 0x000fc600000006ff */
[----:B------:R-:W-:-:S04]  /*50b0*/  VIADD R0, R0, 0x38070 ;  /* 0x0003807000007836 */ /* 0x000fc80000000000 */
[----:B------:R-:W-:-:S07]  /*50c0*/  IMAD R2, R3, 0x8, R0 ;  /* 0x0000000803027824 */ /* 0x000fce00078e0200 */
.L_x_97:
[----:B0-----:R0:W1:Y:S02]  /*50d0*/  SYNCS.PHASECHK.TRANS64.TRYWAIT P0, [R2+URZ], R5 ;  /* 0x00000005020075a7 */ /* 0x001064000800017f */
[----:B-1----:R-:W-:Y:S05]  /*50e0*/  @!P0 NANOSLEEP.SYNCS 0x989680 ;  /* 0x009896800000895d */ /* 0x002fea0003900000 */
[----:B------:R-:W1:Y:S02]  /*50f0*/  @!P0 SYNCS.PHASECHK.TRANS64 P0, [R2+URZ], R5 ;  /* 0x00000005020085a7 */ /* 0x000e64000800007f */
[----:B-1----:R-:W-:Y:S05]  /*5100*/  @!P0 BRA `(.L_x_97) ;  /* 0xfffffffc00f08947 */ /* 0x002fea000383ffff */
[----:B------:R-:W-:-:S05]  /*5110*/  VIADD R3, R3, 0x1 ;  /* 0x0000000103037836 */ /* 0x000fca0000000000 */
[----:B------:R-:W-:-:S04]  /*5120*/  ISETP.NE.AND P0, PT, R3, 0xe, PT ;  /* 0x0000000e0300780c */ /* 0x000fc80003f05270 */
[----:B0-----:R-:W-:Y:S02]  /*5130*/  SEL R5, RZ, 0x1, P0 ;  /* 0x00000001ff057807 */ /* 0x001fe40000000000 */
[----:B------:R-:W-:Y:S02]  /*5140*/  SEL R3, R3, RZ, P0 ;  /* 0x000000ff03037207 */ /* 0x000fe40000000000 */
[----:B------:R-:W-:-:S03]  /*5150*/  LOP3.LUT R7, R4, R5, RZ, 0x3c, !PT ;  /* 0x0000000504077212 */ /* 0x000fc600078e3cff */
[----:B------:R-:W-:Y:S01]  /*5160*/  IMAD R2, R3, 0x8, R0 ;  /* 0x0000000803027824 */ /* 0x000fe200078e0200 */
[----:B------:R-:W-:-:S07]  /*5170*/  SHF.L.U32 R5, R7, 0x1f, RZ ;  /* 0x0000001f07057819 */ /* 0x000fce00000006ff */
.L_x_98:
        /* <DEDUP_REMOVED lines=11> */
.L_x_99:
        /* <DEDUP_REMOVED lines=11> */
.L_x_100:
        /* <DEDUP_REMOVED lines=11> */
.L_x_101:
        /* <DEDUP_REMOVED lines=11> */
.L_x_102:
        /* <DEDUP_REMOVED lines=11> */
.L_x_103:
        /* <DEDUP_REMOVED lines=11> */
.L_x_104:
        /* <DEDUP_REMOVED lines=11> */
.L_x_105:
        /* <DEDUP_REMOVED lines=11> */
.L_x_106:
        /* <DEDUP_REMOVED lines=11> */
.L_x_107:
        /* <DEDUP_REMOVED lines=11> */
.L_x_108:
        /* <DEDUP_REMOVED lines=11> */
.L_x_109:
        /* <DEDUP_REMOVED lines=11> */
.L_x_110:
[----:B0-----:R0:W1:Y:S02]  /*59c0*/  SYNCS.PHASECHK.TRANS64.TRYWAIT P0, [R3+URZ], R0 ;  /* 0x00000000030075a7 */ /* 0x001064000800017f */
[----:B-1----:R-:W-:Y:S05]  /*59d0*/  @!P0 NANOSLEEP.SYNCS 0x989680 ;  /* 0x009896800000895d */ /* 0x002fea0003900000 */
[----:B------:R-:W1:Y:S02]  /*59e0*/  @!P0 SYNCS.PHASECHK.TRANS64 P0, [R3+URZ], R0 ;  /* 0x00000000030085a7 */ /* 0x000e64000800007f */
[----:B-1----:R-:W-:Y:S05]  /*59f0*/  @P0 EXIT ;  /* 0x000000000000094d */ /* 0x002fea0003800000 */
[----:B------:R-:W-:Y:S05]  /*5a00*/  BRA `(.L_x_110) ;  /* 0xfffffffc00ec7947 */ /* 0x000fea000383ffff */
.L_x_111:
[----:B------:R-:W-:-:S00]  /*5a10*/  BRA `(.L_x_111) ;  /* 0xfffffffc00fc7947 */ /* 0x000fc0000383ffff */
[----:B------:R-:W-:-:S00]  /*5a20*/  NOP ;  /* 0x0000000000007918 */ /* 0x000fc00000000000 */
        /* <DEDUP_REMOVED lines=13> */
.L_x_112:


//--------------------- .nv.shared._ZN7cutlass13device_kernelINS_4conv6kernel13ConvUniversalINS1_16ConvProblemShapeILNS1_8OperatorE2ELi3EEENS1_10collective14CollectiveConvINS1_46MainloopSm90TmaGmmaWarpSpecializedImplicitGemmILS5_2ELi14ELi3EN4cute5tupleIJNSA_1CILi2EEENSC_ILi1EEESE_EEENS1_36KernelImplicitTmaWarpSpecializedSm90ELi1EEENSB_IJNSC_ILi64EEENSB_IJSI_EEESJ_EEENS_10bfloat16_tESL_NSA_8TiledMMAINSA_8MMA_AtomIJNSA_4SM904GMMA27MMA_64x64x16_F32BF16BF16_SSILNSP_5MajorE1ELSR_1ELNSP_7ScaleInE1ELSS_1EEEEEENSA_6LayoutINSB_IJSE_SE_SE_EEENSB_IJNSC_ILi0EEESX_SX_EEEEENSB_IJNSA_10UnderscoreES10_S10_EEEEENS7_6detail26Sm90ImplicitGemmTileTraitsINSA_13SM90_TMA_LOADENSA_14ComposedLayoutINSA_7SwizzleILi3ELi4ELi3EEENSA_18smem_ptr_flag_bitsILi16EEENSV_INSB_IJNSB_IJSI_SE_EEENSB_IJNSC_ILi8EEES1C_EEENSB_IJSE_NSC_ILi14EEEEEEEEENSB_IJNSB_IJSE_SX_EEENSB_IJSI_NSC_ILi512EEEEEENSB_IJSX_NSC_ILi4096EEEEEEEEEEEEEvEENS14_INSA_30SM90_TMA_LOAD_IM2COL_MULTICASTES1O_vEEEENS_8epilogue10collective6detail29Sm90TmaWarpSpecializedAdapterINS1U_15DefaultEpilogueISL_NSB_IJlNSB_IJSE_lllEEESX_EEES1Z_NS1T_6thread17LinearCombinationISL_Li1EffLNS20_9ScaleType4KindE0ELNS_15FloatRoundStyleE2ESL_EENS_4gemm15EpilogueDefaultEEEEEvvEEEEvNT_6ParamsE --------------------------
	.section	.nv.shared._ZN7cutlass13device_kernelINS_4conv6kernel13ConvUniversalINS1_16ConvProblemShapeILNS1_8OperatorE2ELi3EEENS1_10collective14CollectiveConvINS1_46MainloopSm90TmaGmmaWarpSpecializedImplicitGemmILS5_2ELi14ELi3EN4cute5tupleIJNSA_1CILi2EEENSC_ILi1EEESE_EEENS1_36KernelImplicitTmaWarpSpecializedSm90ELi1EEENSB_IJNSC_ILi64EEENSB_IJSI_EEESJ_EEENS_10bfloat16_tESL_NSA_8TiledMMAINSA_8MMA_AtomIJNSA_4SM904GMMA27MMA_64x64x16_F32BF16BF16_SSILNSP_5MajorE1ELSR_1ELNSP_7ScaleInE1ELSS_1EEEEEENSA_6LayoutINSB_IJSE_SE_SE_EEENSB_IJNSC_ILi0EEESX_SX_EEEEENSB_IJNSA_10UnderscoreES10_S10_EEEEENS7_6detail26Sm90ImplicitGemmTileTraitsINSA_13SM90_TMA_LOADENSA_14ComposedLayoutINSA_7SwizzleILi3ELi4ELi3EEENSA_18smem_ptr_flag_bitsILi16EEENSV_INSB_IJNSB_IJSI_SE_EEENSB_IJNSC_ILi8EEES1C_EEENSB_IJSE_NSC_ILi14EEEEEEEEENSB_IJNSB_IJSE_SX_EEENSB_IJSI_NSC_ILi512EEEEEENSB_IJSX_NSC_ILi4096EEEEEEEEEEEEEvEENS14_INSA_30SM90_TMA_LOAD_IM2COL_MULTICASTES1O_vEEEENS_8epilogue10collective6detail29Sm90TmaWarpSpecializedAdapterINS1U_15DefaultEpilogueISL_NSB_IJlNSB_IJSE_lllEEESX_EEES1Z_NS1T_6thread17LinearCombinationISL_Li1EffLNS20_9ScaleType4KindE0ELNS_15FloatRoundStyleE2ESL_EENS_4gemm15EpilogueDefaultEEEEEvvEEEEvNT_6ParamsE,"aw",@nobits
	.sectionflags	@""
	.align	16
	.zero		1024


//--------------------- .nv.shared.reserved.0     --------------------------
	.section	.nv.shared.reserved.0,"aw",@nobits
	.weak		__nv_reservedSMEM_offset_0_alias
	.size		__nv_reservedSMEM_offset_0_alias, 0, 0
	.other		__nv_reservedSMEM_offset_0_alias,@"STO_CUDA_RESERVED_SHARED STV_DEFAULT"
__nv_reservedSMEM_offset_0_alias:
	.zero		0


//--------------------- .nv.global                --------------------------
	.section	.nv.global,"aw",@nobits
.nv.global:
	.type		_ZN39_INTERNAL_34c03416_4_k_cu_514bd319_29074cute1_E,@object
	.size		_ZN39_INTERNAL_34c03416_4_k_cu_514bd319_29074cute1_E,(_ZN39_INTERNAL_34c03416_4_k_cu_514bd319_29074cuda3std3__45__cpo6cbeginE - _ZN39_INTERNAL_34c03416_4_k_cu_514bd319_29074cute1_E)
_ZN39_INTERNAL_34c03416_4_k_cu_514bd319_29074cute1_E:
	.zero		1
	.type		_ZN39_INTERNAL_34c03416_4_k_cu_514bd319_29074cuda3std3__45__cpo6cbeginE,@object
	.size		_ZN39_INTERNAL_34c03416_4_k_cu_514bd319_29074cuda3std3__45__cpo6cbeginE,(_ZN39_INTERNAL_34c03416_4_k_cu_514bd319_29074cuda3std3__48in_placeE - _ZN39_INTERNAL_34c03416_4_k_cu_514bd319_29074cuda3std3__45__cpo6cbeginE)
_ZN39_INTERNAL_34c03416_4_k_cu_514bd319_29074cuda3std3__45__cpo6cbeginE:
	.zero		1
	.type		_ZN39_INTERNAL_34c03416_4_k_cu_514bd319_29074cuda3std3__48in_placeE,@object
	.size		_ZN39_INTERNAL_34c03416_4_k_cu_514bd319_29074cuda3std3__48in_placeE,(_ZN39_INTERNAL_34c03416_4_k_cu_514bd319_29074cuda3std6ranges3__45__cpo9iter_moveE - _ZN39_INTERNAL_34c03416_4_k_cu_514bd319_29074cuda3std3__48in_placeE)
_ZN39_INTERNAL_34c03416_4_k_cu_514bd319_29074cuda3std3__48in_placeE:
	.zero		1
	.type		_ZN39_INTERNAL_34c03416_4_k_cu_514bd319_29074cuda3std6ranges3__45__cpo9iter_moveE,@object
	.size		_ZN39_INTERNAL_34c03416_4_k_cu_514bd319_29074cuda3std6ranges3__45__cpo9iter_moveE,(_ZN39_INTERNAL_34c03416_4_k_cu_514bd319_29074cuda3std3__45__cpo5beginE - _ZN39_INTERNAL_34c03416_4_k_cu_514bd319_29074cuda3std6ranges3__45__cpo9iter_moveE)
_ZN39_INTERNAL_34c03416_4_k_cu_514bd319_29074cuda3std6ranges3__45__cpo9iter_moveE:
	.zero		1
	.type		_ZN39_INTERNAL_34c03416_4_k_cu_514bd319_29074cuda3std3__45__cpo5beginE,@object
	.size		_ZN39_INTERNAL_34c03416_4_k_cu_514bd319_29074cuda3std3__45__cpo5beginE,(_ZN39_INTERNAL_34c03416_4_k_cu_514bd319_29074cuda3std3__441_GLOBAL__N__34c03416_4_k_cu_514bd319_29076ignoreE - _ZN39_INTERNAL_34c03416_4_k_cu_514bd319_29074cuda3std3__45__cpo5beginE)
_ZN39_INTERNAL_34c03416_4_k_cu_514bd319_29074cuda3std3__45__cpo5beginE:
	.zero		1
	.type		_ZN39_INTERNAL_34c03416_4_k_cu_514bd319_29074cuda3std3__441_GLOBAL__N__34c03416_4_k_cu_514bd319_29076ignoreE,@object
	.size		_ZN39_INTERNAL_34c03416_4_k_cu_514bd319_29074cuda3std3__441_GLOBAL__N__34c03416_4_k_cu_514bd319_29076ignoreE,(_ZN39_INTERNAL_34c03416_4_k_cu_514bd319_29074cute7productE - _ZN39_INTERNAL_34c03416_4_k_cu_514bd319_29074cuda3std3__441_GLOBAL__N__34c03416_4_k_cu_514bd319_29076ignoreE)
_ZN39_INTERNAL_34c03416_4_k_cu_514bd319_29074cuda3std3__441_GLOBAL__N__34c03416_4_k_cu_514bd319_29076ignoreE:
	.zero		1
	.type		_ZN39_INTERNAL_34c03416_4_k_cu_514bd319_29074cute7productE,@object
	.size		_ZN39_INTERNAL_34c03416_4_k_cu_514bd319_29074cute7productE,(_ZN39_INTERNAL_34c03416_4_k_cu_514bd319_29074cuda3std3__45__cpo3endE - _ZN39_INTERNAL_34c03416_4_k_cu_514bd319_29074cute7productE)
_ZN39_INTERNAL_34c03416_4_k_cu_514bd319_29074cute7productE:
	.zero		1
	.type		_ZN39_INTERNAL_34c03416_4_k_cu_514bd319_29074cuda3std3__45__cpo3endE,@object
	.size		_ZN39_INTERNAL_34c03416_4_k_cu_514bd319_29074cuda3std3__45__cpo3endE,(_ZN39_INTERNAL_34c03416_4_k_cu_514bd319_29074cuda3std3__419piecewise_constructE - _ZN39_INTERNAL_34c03416_4_k_cu_514bd319_29074cuda3std3__45__cpo3endE)
_ZN39_INTERNAL_34c03416_4_k_cu_514bd319_29074cuda3std3__45__cpo3endE:
	.zero		1
	.type		_ZN39_INTERNAL_34c03416_4_k_cu_514bd319_29074cuda3std3__419piecewise_constructE,@object
	.size		_ZN39_INTERNAL_34c03416_4_k_cu_514bd319_29074cuda3std3__419piecewise_constructE,(_ZN39_INTERNAL_34c03416_4_k_cu_514bd319_29074cuda3std3__45__cpo4cendE - _ZN39_INTERNAL_34c03416_4_k_cu_514bd319_29074cuda3std3__419piecewise_constructE)
_ZN39_INTERNAL_34c03416_4_k_cu_514bd319_29074cuda3std3__419piecewise_constructE:
	.zero		1
	.type		_ZN39_INTERNAL_34c03416_4_k_cu_514bd319_29074cuda3std3__45__cpo4cendE,@object
	.size		_ZN39_INTERNAL_34c03416_4_k_cu_514bd319_29074cuda3std3__45__cpo4cendE,(_ZN39_INTERNAL_34c03416_4_k_cu_514bd319_29074cuda3std6ranges3__45__cpo4swapE - _ZN39_INTERNAL_34c03416_4_k_cu_514bd319_29074cuda3std3__45__cpo4cendE)
_ZN39_INTERNAL_34c03416_4_k_cu_514bd319_29074cuda3std3__45__cpo4cendE:
	.zero		1
	.type		_ZN39_INTERNAL_34c03416_4_k_cu_514bd319_29074cuda3std6ranges3__45__cpo4swapE,@object
	.size		_ZN39_INTERNAL_34c03416_4_k_cu_514bd319_29074cuda3std6ranges3__45__cpo4swapE,(.L_7 - _ZN39_INTERNAL_34c03416_4_k_cu_514bd319_29074cuda3std6ranges3__45__cpo4swapE)
_ZN39_INTERNAL_34c03416_4_k_cu_514bd319_29074cuda3std6ranges3__45__cpo4swapE:
	.zero		1
.L_7:


//--------------------- .nv.constant0._ZN7cutlass13device_kernelINS_4conv6kernel13ConvUniversalINS1_16ConvProblemShapeILNS1_8OperatorE2ELi3EEENS1_10collective14CollectiveConvINS1_46MainloopSm90TmaGmmaWarpSpecializedImplicitGemmILS5_2ELi14ELi3EN4cute5tupleIJNSA_1CILi2EEENSC_ILi1EEESE_EEENS1_36KernelImplicitTmaWarpSpecializedSm90ELi1EEENSB_IJNSC_ILi64EEENSB_IJSI_EEESJ_EEENS_10bfloat16_tESL_NSA_8TiledMMAINSA_8MMA_AtomIJNSA_4SM904GMMA27MMA_64x64x16_F32BF16BF16_SSILNSP_5MajorE1ELSR_1ELNSP_7ScaleInE1ELSS_1EEEEEENSA_6LayoutINSB_IJSE_SE_SE_EEENSB_IJNSC_ILi0EEESX_SX_EEEEENSB_IJNSA_10UnderscoreES10_S10_EEEEENS7_6detail26Sm90ImplicitGemmTileTraitsINSA_13SM90_TMA_LOADENSA_14ComposedLayoutINSA_7SwizzleILi3ELi4ELi3EEENSA_18smem_ptr_flag_bitsILi16EEENSV_INSB_IJNSB_IJSI_SE_EEENSB_IJNSC_ILi8EEES1C_EEENSB_IJSE_NSC_ILi14EEEEEEEEENSB_IJNSB_IJSE_SX_EEENSB_IJSI_NSC_ILi512EEEEEENSB_IJSX_NSC_ILi4096EEEEEEEEEEEEEvEENS14_INSA_30SM90_TMA_LOAD_IM2COL_MULTICASTES1O_vEEEENS_8epilogue10collective6detail29Sm90TmaWarpSpecializedAdapterINS1U_15DefaultEpilogueISL_NSB_IJlNSB_IJSE_lllEEESX_EEES1Z_NS1T_6thread17LinearCombinationISL_Li1EffLNS20_9ScaleType4KindE0ELNS_15FloatRoundStyleE2ESL_EENS_4gemm15EpilogueDefaultEEEEEvvEEEEvNT_6ParamsE --------------------------
	.section	.nv.constant0._ZN7cutlass13device_kernelINS_4conv6kernel13ConvUniversalINS1_16ConvProblemShapeILNS1_8OperatorE2ELi3EEENS1_10collective14CollectiveConvINS1_46MainloopSm90TmaGmmaWarpSpecializedImplicitGemmILS5_2ELi14ELi3EN4cute5tupleIJNSA_1CILi2EEENSC_ILi1EEESE_EEENS1_36KernelImplicitTmaWarpSpecializedSm90ELi1EEENSB_IJNSC_ILi64EEENSB_IJSI_EEESJ_EEENS_10bfloat16_tESL_NSA_8TiledMMAINSA_8MMA_AtomIJNSA_4SM904GMMA27MMA_64x64x16_F32BF16BF16_SSILNSP_5MajorE1ELSR_1ELNSP_7ScaleInE1ELSS_1EEEEEENSA_6LayoutINSB_IJSE_SE_SE_EEENSB_IJNSC_ILi0EEESX_SX_EEEEENSB_IJNSA_10UnderscoreES10_S10_EEEEENS7_6detail26Sm90ImplicitGemmTileTraitsINSA_13SM90_TMA_LOADENSA_14ComposedLayoutINSA_7SwizzleILi3ELi4ELi3EEENSA_18smem_ptr_flag_bitsILi16EEENSV_INSB_IJNSB_IJSI_SE_EEENSB_IJNSC_ILi8EEES1C_EEENSB_IJSE_NSC_ILi14EEEEEEEEENSB_IJNSB_IJSE_SX_EEENSB_IJSI_NSC_ILi512EEEEEENSB_IJSX_NSC_ILi4096EEEEEEEEEEEEEvEENS14_INSA_30SM90_TMA_LOAD_IM2COL_MULTICASTES1O_vEEEENS_8epilogue10collective6detail29Sm90TmaWarpSpecializedAdapterINS1U_15DefaultEpilogueISL_NSB_IJlNSB_IJSE_lllEEESX_EEES1Z_NS1T_6thread17LinearCombinationISL_Li1EffLNS20_9ScaleType4KindE0ELNS_15FloatRoundStyleE2ESL_EENS_4gemm15EpilogueDefaultEEEEEvvEEEEvNT_6ParamsE,"a",@progbits
	.sectionflags	@""
	.align	4
.nv.constant0._ZN7cutlass13device_kernelINS_4conv6kernel13ConvUniversalINS1_16ConvProblemShapeILNS1_8OperatorE2ELi3EEENS1_10collective14CollectiveConvINS1_46MainloopSm90TmaGmmaWarpSpecializedImplicitGemmILS5_2ELi14ELi3EN4cute5tupleIJNSA_1CILi2EEENSC_ILi1EEESE_EEENS1_36KernelImplicitTmaWarpSpecializedSm90ELi1EEENSB_IJNSC_ILi64EEENSB_IJSI_EEESJ_EEENS_10bfloat16_tESL_NSA_8TiledMMAINSA_8MMA_AtomIJNSA_4SM904GMMA27MMA_64x64x16_F32BF16BF16_SSILNSP_5MajorE1ELSR_1ELNSP_7ScaleInE1ELSS_1EEEEEENSA_6LayoutINSB_IJSE_SE_SE_EEENSB_IJNSC_ILi0EEESX_SX_EEEEENSB_IJNSA_10UnderscoreES10_S10_EEEEENS7_6detail26Sm90ImplicitGemmTileTraitsINSA_13SM90_TMA_LOADENSA_14ComposedLayoutINSA_7SwizzleILi3ELi4ELi3EEENSA_18smem_ptr_flag_bitsILi16EEENSV_INSB_IJNSB_IJSI_SE_EEENSB_IJNSC_ILi8EEES1C_EEENSB_IJSE_NSC_ILi14EEEEEEEEENSB_IJNSB_IJSE_SX_EEENSB_IJSI_NSC_ILi512EEEEEENSB_IJSX_NSC_ILi4096EEEEEEEEEEEEEvEENS14_INSA_30SM90_TMA_LOAD_IM2COL_MULTICASTES1O_vEEEENS_8epilogue10collective6detail29Sm90TmaWarpSpecializedAdapterINS1U_15DefaultEpilogueISL_NSB_IJlNSB_IJSE_lllEEESX_EEES1Z_NS1T_6thread17LinearCombinationISL_Li1EffLNS20_9ScaleType4KindE0ELNS_15FloatRoundStyleE2ESL_EENS_4gemm15EpilogueDefaultEEEEEvvEEEEvNT_6ParamsE:
	.zero		1664


//--------------------- SYMBOLS --------------------------

	.type		.nv.reservedSmem.offset0,@object
	.size		.nv.reservedSmem.offset0,0x4
